//
// Generated by NVIDIA NVVM Compiler
//
// Compiler Build ID: CL-36424714
// Cuda compilation tools, release 13.0, V13.0.88
// Based on NVVM 20.0.0
//

.version 9.0
.target sm_100
.address_size 64

	// .globl	_Z11init_kernelPfii
.extern .func  (.param .b32 func_retval0) vprintf
(
	.param .b64 vprintf_param_0,
	.param .b64 vprintf_param_1
)
;
.global .align 4 .u32 count;
.global .align 4 .u32 iters;
.global .align 4 .f32 diff;
.global .align 4 .u32 barrier_flag;
.global .align 4 .u32 done;
// _ZZ19gauss_siedel_kernalPfiiiE9local_dif has been demoted
// _ZZ19gauss_siedel_kernalPfiiiE10local_dif2 has been demoted
.global .align 1 .b8 $str[19] = {91, 37, 100, 93, 32, 100, 105, 102, 102, 32, 61, 32, 37, 46, 49, 48, 102, 10};

.visible .entry _Z11init_kernelPfii(
	.param .u64 .ptr .align 1 _Z11init_kernelPfii_param_0,
	.param .u32 _Z11init_kernelPfii_param_1,
	.param .u32 _Z11init_kernelPfii_param_2
)
{
	.reg .pred 	%p<8>;
	.reg .b32 	%r<76>;
	.reg .b32 	%f<15>;
	.reg .b64 	%rd<9>;

	ld.param.u64 	%rd2, [_Z11init_kernelPfii_param_0];
	ld.param.u32 	%r15, [_Z11init_kernelPfii_param_1];
	ld.param.u32 	%r16, [_Z11init_kernelPfii_param_2];
	cvta.to.global.u64 	%rd1, %rd2;
	mov.u32 	%r17, %tid.x;
	mov.u32 	%r18, %ctaid.x;
	mov.u32 	%r19, %ntid.x;
	mad.lo.s32 	%r20, %r18, %r19, %r17;
	mul.lo.s32 	%r75, %r15, %r20;
	add.s32 	%r21, %r75, %r15;
	mul.lo.s32 	%r22, %r16, %r16;
	min.s32 	%r2, %r21, %r22;
	setp.ge.s32 	%p1, %r75, %r2;
	@%p1 bra 	$L__BB0_10;
	sub.s32 	%r3, %r2, %r75;
	and.b32  	%r4, %r3, 3;
	sub.s32 	%r23, %r75, %r2;
	setp.gt.u32 	%p2, %r23, -4;
	@%p2 bra 	$L__BB0_5;
	add.s32 	%r73, %r75, 1;
	and.b32  	%r24, %r3, -4;
	neg.s32 	%r72, %r24;
$L__BB0_3:
	.pragma "nounroll";
	add.s32 	%r25, %r73, -1;
	mul.hi.s32 	%r26, %r25, 1374389535;
	shr.u32 	%r27, %r26, 31;
	shr.s32 	%r28, %r26, 5;
	add.s32 	%r29, %r28, %r27;
	mul.lo.s32 	%r30, %r29, 100;
	sub.s32 	%r31, %r25, %r30;
	cvt.rn.f32.s32 	%f1, %r31;
	div.rn.f32 	%f2, %f1, 0f42C80000;
	mul.wide.s32 	%rd3, %r25, 4;
	add.s64 	%rd4, %rd1, %rd3;
	st.global.f32 	[%rd4], %f2;
	add.s32 	%r32, %r73, 2;
	mul.hi.s32 	%r33, %r73, 1374389535;
	shr.u32 	%r34, %r33, 31;
	shr.s32 	%r35, %r33, 5;
	add.s32 	%r36, %r35, %r34;
	mul.lo.s32 	%r37, %r36, 100;
	sub.s32 	%r38, %r73, %r37;
	cvt.rn.f32.s32 	%f3, %r38;
	div.rn.f32 	%f4, %f3, 0f42C80000;
	st.global.f32 	[%rd4+4], %f4;
	add.s32 	%r39, %r73, 1;
	mul.hi.s32 	%r40, %r39, 1374389535;
	shr.u32 	%r41, %r40, 31;
	shr.s32 	%r42, %r40, 5;
	add.s32 	%r43, %r42, %r41;
	mul.lo.s32 	%r44, %r43, 100;
	sub.s32 	%r45, %r39, %r44;
	cvt.rn.f32.s32 	%f5, %r45;
	div.rn.f32 	%f6, %f5, 0f42C80000;
	st.global.f32 	[%rd4+8], %f6;
	mul.hi.s32 	%r46, %r32, 1374389535;
	shr.u32 	%r47, %r46, 31;
	shr.s32 	%r48, %r46, 5;
	add.s32 	%r49, %r48, %r47;
	mul.lo.s32 	%r50, %r49, 100;
	sub.s32 	%r51, %r32, %r50;
	cvt.rn.f32.s32 	%f7, %r51;
	div.rn.f32 	%f8, %f7, 0f42C80000;
	st.global.f32 	[%rd4+12], %f8;
	add.s32 	%r73, %r73, 4;
	add.s32 	%r72, %r72, 4;
	setp.ne.s32 	%p3, %r72, 0;
	@%p3 bra 	$L__BB0_3;
	add.s32 	%r75, %r73, -1;
$L__BB0_5:
	setp.eq.s32 	%p4, %r4, 0;
	@%p4 bra 	$L__BB0_10;
	setp.eq.s32 	%p5, %r4, 1;
	@%p5 bra 	$L__BB0_8;
	mul.hi.s32 	%r52, %r75, 1374389535;
	shr.u32 	%r53, %r52, 31;
	shr.s32 	%r54, %r52, 5;
	add.s32 	%r55, %r54, %r53;
	mul.lo.s32 	%r56, %r55, 100;
	sub.s32 	%r57, %r75, %r56;
	cvt.rn.f32.s32 	%f9, %r57;
	div.rn.f32 	%f10, %f9, 0f42C80000;
	mul.wide.s32 	%rd5, %r75, 4;
	add.s64 	%rd6, %rd1, %rd5;
	st.global.f32 	[%rd6], %f10;
	add.s32 	%r58, %r75, 1;
	mul.hi.s32 	%r59, %r58, 1374389535;
	shr.u32 	%r60, %r59, 31;
	shr.s32 	%r61, %r59, 5;
	add.s32 	%r62, %r61, %r60;
	mul.lo.s32 	%r63, %r62, 100;
	sub.s32 	%r64, %r58, %r63;
	cvt.rn.f32.s32 	%f11, %r64;
	div.rn.f32 	%f12, %f11, 0f42C80000;
	st.global.f32 	[%rd6+4], %f12;
	add.s32 	%r75, %r75, 2;
$L__BB0_8:
	and.b32  	%r65, %r3, 1;
	setp.eq.b32 	%p6, %r65, 1;
	not.pred 	%p7, %p6;
	@%p7 bra 	$L__BB0_10;
	mul.hi.s32 	%r66, %r75, 1374389535;
	shr.u32 	%r67, %r66, 31;
	shr.s32 	%r68, %r66, 5;
	add.s32 	%r69, %r68, %r67;
	mul.lo.s32 	%r70, %r69, 100;
	sub.s32 	%r71, %r75, %r70;
	cvt.rn.f32.s32 	%f13, %r71;
	div.rn.f32 	%f14, %f13, 0f42C80000;
	mul.wide.s32 	%rd7, %r75, 4;
	add.s64 	%rd8, %rd1, %rd7;
	st.global.f32 	[%rd8], %f14;
$L__BB0_10:
	ret;

}
	// .globl	_Z19gauss_siedel_kernalPfiii
.visible .entry _Z19gauss_siedel_kernalPfiii(
	.param .u64 .ptr .align 1 _Z19gauss_siedel_kernalPfiii_param_0,
	.param .u32 _Z19gauss_siedel_kernalPfiii_param_1,
	.param .u32 _Z19gauss_siedel_kernalPfiii_param_2,
	.param .u32 _Z19gauss_siedel_kernalPfiii_param_3
)
{
	.local .align 16 .b8 	__local_depot1[16];
	.reg .b64 	%SP;
	.reg .b64 	%SPL;
	.reg .pred 	%p<17>;
	.reg .b32 	%r<163>;
	.reg .b32 	%f<134>;
	.reg .b64 	%rd<44>;
	.reg .b64 	%fd<16>;
	// demoted variable
	.shared .align 4 .b8 _ZZ19gauss_siedel_kernalPfiiiE9local_dif[1024];
	// demoted variable
	.shared .align 4 .b8 _ZZ19gauss_siedel_kernalPfiiiE10local_dif2[32];
	mov.u64 	%SPL, __local_depot1;
	cvta.local.u64 	%SP, %SPL;
	ld.param.u64 	%rd3, [_Z19gauss_siedel_kernalPfiii_param_0];
	ld.param.u32 	%r30, [_Z19gauss_siedel_kernalPfiii_param_1];
	ld.param.u32 	%r31, [_Z19gauss_siedel_kernalPfiii_param_2];
	ld.param.u32 	%r32, [_Z19gauss_siedel_kernalPfiii_param_3];
	cvta.to.global.u64 	%rd1, %rd3;
	mov.u32 	%r1, %tid.x;
	shl.b32 	%r33, %r1, 4;
	mov.u32 	%r2, %tid.y;
	add.s32 	%r3, %r33, %r2;
	ld.volatile.global.u32 	%r34, [done];
	setp.ne.s32 	%p1, %r34, 0;
	@%p1 bra 	$L__BB1_20;
	shl.b32 	%r36, %r3, 2;
	mov.u32 	%r37, _ZZ19gauss_siedel_kernalPfiiiE9local_dif;
	add.s32 	%r4, %r37, %r36;
	mov.u32 	%r38, %ctaid.x;
	mul.lo.s32 	%r5, %r30, %r38;
	add.s32 	%r6, %r5, %r30;
	add.s32 	%r7, %r1, 1;
	add.s32 	%r8, %r2, 1;
	and.b32  	%r39, %r3, 32736;
	and.b32  	%r9, %r3, 31;
	mul.lo.s32 	%r10, %r32, %r32;
	shl.b32 	%r11, %r30, 8;
	add.s32 	%r12, %r30, -1;
	and.b32  	%r13, %r30, 3;
	add.s32 	%r14, %r5, 1;
	xor.b32  	%r40, %r9, 16;
	or.b32  	%r41, %r40, %r39;
	shl.b32 	%r42, %r41, 2;
	add.s32 	%r15, %r37, %r42;
	add.s32 	%r43, %r3, 8;
	and.b32  	%r44, %r43, 31;
	or.b32  	%r45, %r44, %r39;
	shl.b32 	%r46, %r45, 2;
	add.s32 	%r16, %r37, %r46;
	add.s32 	%r47, %r3, 4;
	and.b32  	%r48, %r47, 31;
	or.b32  	%r49, %r48, %r39;
	shl.b32 	%r50, %r49, 2;
	add.s32 	%r17, %r37, %r50;
	add.s32 	%r51, %r3, 2;
	and.b32  	%r52, %r51, 31;
	or.b32  	%r53, %r52, %r39;
	shl.b32 	%r54, %r53, 2;
	add.s32 	%r18, %r37, %r54;
	add.s32 	%r55, %r3, 1;
	and.b32  	%r56, %r55, 31;
	or.b32  	%r57, %r56, %r39;
	shl.b32 	%r58, %r57, 2;
	add.s32 	%r19, %r37, %r58;
	shl.b32 	%r59, %r2, 2;
	xor.b32  	%r60, %r59, 16;
	mov.u32 	%r61, _ZZ19gauss_siedel_kernalPfiiiE10local_dif2;
	add.s32 	%r20, %r61, %r60;
	add.s32 	%r62, %r59, 8;
	and.b32  	%r63, %r62, 28;
	add.s32 	%r21, %r61, %r63;
	mov.b32 	%r160, 0;
	mul.wide.s32 	%rd23, %r32, 4;
	div.s32 	%r149, %r10, %r11;
	add.s32 	%r150, %r149, -1;
$L__BB1_2:
	setp.ge.u32 	%p2, %r5, %r6;
	mov.b32 	%r64, 0;
	st.shared.u32 	[%r4], %r64;
	mov.f32 	%f130, 0f00000000;
	@%p2 bra 	$L__BB1_9;
	setp.eq.s32 	%p3, %r13, 0;
	mov.f32 	%f130, 0f00000000;
	mov.u32 	%r161, %r5;
	@%p3 bra 	$L__BB1_7;
	setp.eq.s32 	%p4, %r13, 1;
	div.s32 	%r65, %r5, %r31;
	shl.b32 	%r66, %r65, 4;
	add.s32 	%r67, %r7, %r66;
	mul.lo.s32 	%r68, %r65, %r31;
	sub.s32 	%r69, %r5, %r68;
	shl.b32 	%r70, %r69, 4;
	add.s32 	%r71, %r8, %r70;
	mad.lo.s32 	%r72, %r67, %r32, %r71;
	mul.wide.s32 	%rd4, %r72, 4;
	add.s64 	%rd5, %rd1, %rd4;
	ld.global.f32 	%f13, [%rd5];
	ld.global.f32 	%f14, [%rd5+-4];
	add.f32 	%f15, %f13, %f14;
	ld.global.f32 	%f16, [%rd5+4];
	add.f32 	%f17, %f15, %f16;
	add.s32 	%r73, %r1, %r66;
	mad.lo.s32 	%r74, %r73, %r32, %r71;
	mul.wide.s32 	%rd6, %r74, 4;
	add.s64 	%rd7, %rd1, %rd6;
	ld.global.f32 	%f18, [%rd7];
	add.f32 	%f19, %f17, %f18;
	mul.wide.s32 	%rd2, %r32, 4;
	add.s64 	%rd8, %rd5, %rd2;
	ld.global.f32 	%f20, [%rd8];
	add.f32 	%f21, %f19, %f20;
	cvt.f64.f32 	%fd2, %f21;
	mul.f64 	%fd3, %fd2, 0d3FC999999999999A;
	cvt.rn.f32.f64 	%f22, %fd3;
	st.global.f32 	[%rd5], %f22;
	sub.f32 	%f23, %f13, %f22;
	abs.f32 	%f24, %f23;
	add.f32 	%f130, %f24, 0f00000000;
	mov.u32 	%r161, %r14;
	@%p4 bra 	$L__BB1_7;
	add.s32 	%r161, %r5, 2;
	setp.eq.s32 	%p5, %r13, 2;
	div.s32 	%r75, %r14, %r31;
	shl.b32 	%r76, %r75, 4;
	add.s32 	%r77, %r7, %r76;
	mul.lo.s32 	%r78, %r75, %r31;
	sub.s32 	%r79, %r14, %r78;
	shl.b32 	%r80, %r79, 4;
	add.s32 	%r81, %r8, %r80;
	mad.lo.s32 	%r82, %r77, %r32, %r81;
	mul.wide.s32 	%rd9, %r82, 4;
	add.s64 	%rd10, %rd1, %rd9;
	ld.global.f32 	%f25, [%rd10];
	ld.global.f32 	%f26, [%rd10+-4];
	add.f32 	%f27, %f25, %f26;
	ld.global.f32 	%f28, [%rd10+4];
	add.f32 	%f29, %f27, %f28;
	add.s32 	%r83, %r1, %r76;
	mad.lo.s32 	%r84, %r83, %r32, %r81;
	mul.wide.s32 	%rd11, %r84, 4;
	add.s64 	%rd12, %rd1, %rd11;
	ld.global.f32 	%f30, [%rd12];
	add.f32 	%f31, %f29, %f30;
	add.s64 	%rd13, %rd10, %rd2;
	ld.global.f32 	%f32, [%rd13];
	add.f32 	%f33, %f31, %f32;
	cvt.f64.f32 	%fd4, %f33;
	mul.f64 	%fd5, %fd4, 0d3FC999999999999A;
	cvt.rn.f32.f64 	%f34, %fd5;
	st.global.f32 	[%rd10], %f34;
	sub.f32 	%f35, %f25, %f34;
	abs.f32 	%f36, %f35;
	add.f32 	%f130, %f130, %f36;
	@%p5 bra 	$L__BB1_7;
	add.s32 	%r161, %r5, 3;
	add.s32 	%r85, %r5, 2;
	div.s32 	%r86, %r85, %r31;
	shl.b32 	%r87, %r86, 4;
	add.s32 	%r88, %r7, %r87;
	mul.lo.s32 	%r89, %r86, %r31;
	sub.s32 	%r90, %r85, %r89;
	shl.b32 	%r91, %r90, 4;
	add.s32 	%r92, %r8, %r91;
	mad.lo.s32 	%r93, %r88, %r32, %r92;
	mul.wide.s32 	%rd14, %r93, 4;
	add.s64 	%rd15, %rd1, %rd14;
	ld.global.f32 	%f37, [%rd15];
	ld.global.f32 	%f38, [%rd15+-4];
	add.f32 	%f39, %f37, %f38;
	ld.global.f32 	%f40, [%rd15+4];
	add.f32 	%f41, %f39, %f40;
	add.s32 	%r94, %r1, %r87;
	mad.lo.s32 	%r95, %r94, %r32, %r92;
	mul.wide.s32 	%rd16, %r95, 4;
	add.s64 	%rd17, %rd1, %rd16;
	ld.global.f32 	%f42, [%rd17];
	add.f32 	%f43, %f41, %f42;
	add.s64 	%rd18, %rd15, %rd2;
	ld.global.f32 	%f44, [%rd18];
	add.f32 	%f45, %f43, %f44;
	cvt.f64.f32 	%fd6, %f45;
	mul.f64 	%fd7, %fd6, 0d3FC999999999999A;
	cvt.rn.f32.f64 	%f46, %fd7;
	st.global.f32 	[%rd15], %f46;
	sub.f32 	%f47, %f37, %f46;
	abs.f32 	%f48, %f47;
	add.f32 	%f130, %f130, %f48;
$L__BB1_7:
	setp.lt.u32 	%p6, %r12, 3;
	@%p6 bra 	$L__BB1_8;
	bra.uni 	$L__BB1_21;
$L__BB1_8:
	st.shared.f32 	[%r4], %f130;
$L__BB1_9:
	setp.ne.s32 	%p8, %r9, 0;
	ld.shared.f32 	%f100, [%r15];
	add.f32 	%f101, %f100, %f130;
	st.shared.f32 	[%r4], %f101;
	bar.warp.sync 	-1;
	ld.shared.f32 	%f102, [%r16];
	ld.shared.f32 	%f103, [%r4];
	add.f32 	%f104, %f102, %f103;
	st.shared.f32 	[%r4], %f104;
	bar.warp.sync 	-1;
	ld.shared.f32 	%f105, [%r17];
	ld.shared.f32 	%f106, [%r4];
	add.f32 	%f107, %f105, %f106;
	st.shared.f32 	[%r4], %f107;
	bar.warp.sync 	-1;
	ld.shared.f32 	%f108, [%r18];
	ld.shared.f32 	%f109, [%r4];
	add.f32 	%f110, %f108, %f109;
	st.shared.f32 	[%r4], %f110;
	bar.warp.sync 	-1;
	ld.shared.f32 	%f111, [%r19];
	ld.shared.f32 	%f112, [%r4];
	add.f32 	%f113, %f111, %f112;
	st.shared.f32 	[%r4], %f113;
	bar.warp.sync 	-1;
	@%p8 bra 	$L__BB1_11;
	ld.shared.f32 	%f114, [%r4];
	shr.u32 	%r139, %r3, 3;
	mov.u32 	%r140, _ZZ19gauss_siedel_kernalPfiiiE10local_dif2;
	add.s32 	%r141, %r140, %r139;
	st.shared.f32 	[%r141], %f114;
$L__BB1_11:
	setp.gt.u32 	%p9, %r3, 7;
	xor.b32  	%r160, %r160, 1;
	bar.sync 	0;
	@%p9 bra 	$L__BB1_18;
	setp.ne.s32 	%p10, %r3, 0;
	ld.shared.f32 	%f115, [%r20];
	shl.b32 	%r142, %r3, 2;
	mov.u32 	%r143, _ZZ19gauss_siedel_kernalPfiiiE10local_dif2;
	add.s32 	%r144, %r143, %r142;
	ld.shared.f32 	%f116, [%r144];
	add.f32 	%f117, %f115, %f116;
	st.shared.f32 	[%r144], %f117;
	bar.warp.sync 	-1;
	ld.shared.f32 	%f118, [%r21];
	ld.shared.f32 	%f119, [%r144];
	add.f32 	%f120, %f118, %f119;
	st.shared.f32 	[%r144], %f120;
	bar.warp.sync 	-1;
	shl.b32 	%r145, %r8, 2;
	and.b32  	%r146, %r145, 28;
	add.s32 	%r147, %r143, %r146;
	ld.shared.f32 	%f121, [%r147];
	ld.shared.f32 	%f122, [%r144];
	add.f32 	%f123, %f121, %f122;
	st.shared.f32 	[%r144], %f123;
	bar.warp.sync 	-1;
	@%p10 bra 	$L__BB1_18;
	ld.shared.f32 	%f124, [_ZZ19gauss_siedel_kernalPfiiiE10local_dif2];
	atom.global.add.f32 	%f125, [diff], %f124;
	atom.global.add.u32 	%r148, [count], 1;
	setp.ne.s32 	%p11, %r148, %r150;
	@%p11 bra 	$L__BB1_18;
	mov.b32 	%r151, 0;
	st.global.u32 	[count], %r151;
	ld.global.f32 	%f126, [diff];
	cvt.rn.f32.u32 	%f127, %r10;
	div.rn.f32 	%f128, %f126, %f127;
	cvt.f64.f32 	%fd1, %f128;
	setp.geu.f64 	%p12, %fd1, 0d3EE4F8B588E368F1;
	ld.global.u32 	%r152, [iters];
	setp.ne.s32 	%p13, %r152, 1000;
	and.pred  	%p14, %p12, %p13;
	@%p14 bra 	$L__BB1_16;
	mov.b32 	%r155, 1;
	st.volatile.global.u32 	[done], %r155;
	add.u64 	%rd40, %SP, 0;
	add.u64 	%rd41, %SPL, 0;
	st.local.u32 	[%rd41], %r152;
	st.local.f64 	[%rd41+8], %fd1;
	mov.u64 	%rd42, $str;
	cvta.global.u64 	%rd43, %rd42;
	{ // callseq 0, 0
	.param .b64 param0;
	st.param.b64 	[param0], %rd43;
	.param .b64 param1;
	st.param.b64 	[param1], %rd40;
	.param .b32 retval0;
	call.uni (retval0), 
	vprintf, 
	(
	param0, 
	param1
	);
	ld.param.b32 	%r156, [retval0];
	} // callseq 0
	bra.uni 	$L__BB1_17;
$L__BB1_16:
	add.s32 	%r153, %r152, 1;
	st.global.u32 	[iters], %r153;
	mov.b32 	%r154, 0;
	st.global.u32 	[diff], %r154;
$L__BB1_17:
	st.volatile.global.u32 	[barrier_flag], %r160;
$L__BB1_18:
	ld.volatile.global.u32 	%r158, [barrier_flag];
	setp.ne.s32 	%p15, %r158, %r160;
	@%p15 bra 	$L__BB1_18;
	ld.volatile.global.u32 	%r159, [done];
	setp.eq.s32 	%p16, %r159, 0;
	@%p16 bra 	$L__BB1_2;
$L__BB1_20:
	ret;
$L__BB1_21:
	div.s32 	%r96, %r161, %r31;
	shl.b32 	%r97, %r96, 4;
	add.s32 	%r98, %r7, %r97;
	mul.lo.s32 	%r99, %r96, %r31;
	sub.s32 	%r100, %r161, %r99;
	shl.b32 	%r101, %r100, 4;
	add.s32 	%r102, %r8, %r101;
	mad.lo.s32 	%r103, %r98, %r32, %r102;
	mul.wide.s32 	%rd19, %r103, 4;
	add.s64 	%rd20, %rd1, %rd19;
	ld.global.f32 	%f49, [%rd20];
	ld.global.f32 	%f50, [%rd20+-4];
	add.f32 	%f51, %f49, %f50;
	ld.global.f32 	%f52, [%rd20+4];
	add.f32 	%f53, %f51, %f52;
	add.s32 	%r104, %r1, %r97;
	mad.lo.s32 	%r105, %r104, %r32, %r102;
	mul.wide.s32 	%rd21, %r105, 4;
	add.s64 	%rd22, %rd1, %rd21;
	ld.global.f32 	%f54, [%rd22];
	add.f32 	%f55, %f53, %f54;
	add.s64 	%rd24, %rd20, %rd23;
	ld.global.f32 	%f56, [%rd24];
	add.f32 	%f57, %f55, %f56;
	cvt.f64.f32 	%fd8, %f57;
	mul.f64 	%fd9, %fd8, 0d3FC999999999999A;
	cvt.rn.f32.f64 	%f58, %fd9;
	st.global.f32 	[%rd20], %f58;
	sub.f32 	%f59, %f49, %f58;
	abs.f32 	%f60, %f59;
	add.f32 	%f61, %f130, %f60;
	add.s32 	%r106, %r161, 1;
	div.s32 	%r107, %r106, %r31;
	shl.b32 	%r108, %r107, 4;
	add.s32 	%r109, %r7, %r108;
	mul.lo.s32 	%r110, %r107, %r31;
	sub.s32 	%r111, %r106, %r110;
	shl.b32 	%r112, %r111, 4;
	add.s32 	%r113, %r8, %r112;
	mad.lo.s32 	%r114, %r109, %r32, %r113;
	mul.wide.s32 	%rd25, %r114, 4;
	add.s64 	%rd26, %rd1, %rd25;
	ld.global.f32 	%f62, [%rd26];
	ld.global.f32 	%f63, [%rd26+-4];
	add.f32 	%f64, %f62, %f63;
	ld.global.f32 	%f65, [%rd26+4];
	add.f32 	%f66, %f64, %f65;
	add.s32 	%r115, %r1, %r108;
	mad.lo.s32 	%r116, %r115, %r32, %r113;
	mul.wide.s32 	%rd27, %r116, 4;
	add.s64 	%rd28, %rd1, %rd27;
	ld.global.f32 	%f67, [%rd28];
	add.f32 	%f68, %f66, %f67;
	add.s64 	%rd29, %rd26, %rd23;
	ld.global.f32 	%f69, [%rd29];
	add.f32 	%f70, %f68, %f69;
	cvt.f64.f32 	%fd10, %f70;
	mul.f64 	%fd11, %fd10, 0d3FC999999999999A;
	cvt.rn.f32.f64 	%f71, %fd11;
	st.global.f32 	[%rd26], %f71;
	sub.f32 	%f72, %f62, %f71;
	abs.f32 	%f73, %f72;
	add.f32 	%f74, %f61, %f73;
	add.s32 	%r117, %r161, 2;
	div.s32 	%r118, %r117, %r31;
	shl.b32 	%r119, %r118, 4;
	add.s32 	%r120, %r7, %r119;
	mul.lo.s32 	%r121, %r118, %r31;
	sub.s32 	%r122, %r117, %r121;
	shl.b32 	%r123, %r122, 4;
	add.s32 	%r124, %r8, %r123;
	mad.lo.s32 	%r125, %r120, %r32, %r124;
	mul.wide.s32 	%rd30, %r125, 4;
	add.s64 	%rd31, %rd1, %rd30;
	ld.global.f32 	%f75, [%rd31];
	ld.global.f32 	%f76, [%rd31+-4];
	add.f32 	%f77, %f75, %f76;
	ld.global.f32 	%f78, [%rd31+4];
	add.f32 	%f79, %f77, %f78;
	add.s32 	%r126, %r1, %r119;
	mad.lo.s32 	%r127, %r126, %r32, %r124;
	mul.wide.s32 	%rd32, %r127, 4;
	add.s64 	%rd33, %rd1, %rd32;
	ld.global.f32 	%f80, [%rd33];
	add.f32 	%f81, %f79, %f80;
	add.s64 	%rd34, %rd31, %rd23;
	ld.global.f32 	%f82, [%rd34];
	add.f32 	%f83, %f81, %f82;
	cvt.f64.f32 	%fd12, %f83;
	mul.f64 	%fd13, %fd12, 0d3FC999999999999A;
	cvt.rn.f32.f64 	%f84, %fd13;
	st.global.f32 	[%rd31], %f84;
	sub.f32 	%f85, %f75, %f84;
	abs.f32 	%f86, %f85;
	add.f32 	%f87, %f74, %f86;
	add.s32 	%r128, %r161, 3;
	div.s32 	%r129, %r128, %r31;
	shl.b32 	%r130, %r129, 4;
	add.s32 	%r131, %r7, %r130;
	mul.lo.s32 	%r132, %r129, %r31;
	sub.s32 	%r133, %r128, %r132;
	shl.b32 	%r134, %r133, 4;
	add.s32 	%r135, %r8, %r134;
	mad.lo.s32 	%r136, %r131, %r32, %r135;
	mul.wide.s32 	%rd35, %r136, 4;
	add.s64 	%rd36, %rd1, %rd35;
	ld.global.f32 	%f88, [%rd36];
	ld.global.f32 	%f89, [%rd36+-4];
	add.f32 	%f90, %f88, %f89;
	ld.global.f32 	%f91, [%rd36+4];
	add.f32 	%f92, %f90, %f91;
	add.s32 	%r137, %r1, %r130;
	mad.lo.s32 	%r138, %r137, %r32, %r135;
	mul.wide.s32 	%rd37, %r138, 4;
	add.s64 	%rd38, %rd1, %rd37;
	ld.global.f32 	%f93, [%rd38];
	add.f32 	%f94, %f92, %f93;
	add.s64 	%rd39, %rd36, %rd23;
	ld.global.f32 	%f95, [%rd39];
	add.f32 	%f96, %f94, %f95;
	cvt.f64.f32 	%fd14, %f96;
	mul.f64 	%fd15, %fd14, 0d3FC999999999999A;
	cvt.rn.f32.f64 	%f97, %fd15;
	st.global.f32 	[%rd36], %f97;
	sub.f32 	%f98, %f88, %f97;
	abs.f32 	%f99, %f98;
	add.f32 	%f130, %f87, %f99;
	add.s32 	%r161, %r161, 4;
	setp.eq.s32 	%p7, %r161, %r6;
	@%p7 bra 	$L__BB1_8;
	bra.uni 	$L__BB1_21;

}


// ===== COMPILED SASS (sm_100) =====

	.target	sm_100

	.elftype	@"ET_EXEC"


//--------------------- .note.nv.tkinfo           --------------------------
	.section	.note.nv.tkinfo,"",@"SHT_NOTE"
	.sectionflags	@"SHF_NOTE_NV_TKINFO"
	.tkinfo
        /*0018*/ 	.word	0x00000002
        /*0030*/ 	.string	""
        /*0030*/ 	.string	"ptxas"
        /*0030*/ 	.string	"Cuda compilation tools, release 13.0, V13.0.88"
        /*0030*/ 	.string	"Build cuda_13.0.r13.0/compiler.36424714_0"
        /*0030*/ 	.string	"-arch sm_100 -m 64 "



//--------------------- .note.nv.cuinfo           --------------------------
	.section	.note.nv.cuinfo,"",@"SHT_NOTE"
	.sectionflags	@"SHF_NOTE_NV_CUINFO"
        /*0018*/ 	.short	0x0002
        /*001a*/ 	.short	0x0064
        /*001c*/ 	.short	0x0082
	.zero		2


//--------------------- .nv.info                  --------------------------
	.section	.nv.info,"",@"SHT_CUDA_INFO"
	.align	4


	//----- nvinfo : EIATTR_REGCOUNT
	.align		4
        /*0000*/ 	.byte	0x04, 0x2f
        /*0002*/ 	.short	(.L_7 - .L_6)
	.align		4
.L_6:
        /*0004*/ 	.word	index@(_Z11init_kernelPfii)
        /*0008*/ 	.word	0x00000018


	//----- nvinfo : EIATTR_FRAME_SIZE
	.align		4
.L_7:
        /*000c*/ 	.byte	0x04, 0x11
        /*000e*/ 	.short	(.L_9 - .L_8)
	.align		4
.L_8:
        /*0010*/ 	.word	index@($__internal_1_$__cuda_sm3x_div_rn_noftz_f32_slowpath)
        /*0014*/ 	.word	0x00000000


	//----- nvinfo : EIATTR_FRAME_SIZE
	.align		4
.L_9:
        /*0018*/ 	.byte	0x04, 0x11
        /*001a*/ 	.short	(.L_11 - .L_10)
	.align		4
.L_10:
        /*001c*/ 	.word	index@(_Z11init_kernelPfii)
        /*0020*/ 	.word	0x00000000


	//----- nvinfo : EIATTR_REGCOUNT
	.align		4
.L_11:
        /*0024*/ 	.byte	0x04, 0x2f
        /*0026*/ 	.short	(.L_13 - .L_12)
	.align		4
.L_12:
        /*0028*/ 	.word	index@(_Z19gauss_siedel_kernalPfiii)
        /*002c*/ 	.word	0x00000020


	//----- nvinfo : EIATTR_FRAME_SIZE
	.align		4
.L_13:
        /*0030*/ 	.byte	0x04, 0x11
        /*0032*/ 	.short	(.L_15 - .L_14)
	.align		4
.L_14:
        /*0034*/ 	.word	index@($__internal_0_$__cuda_sm3x_div_rn_noftz_f32_slowpath)
        /*0038*/ 	.word	0x00000010


	//----- nvinfo : EIATTR_FRAME_SIZE
	.align		4
.L_15:
        /*003c*/ 	.byte	0x04, 0x11
        /*003e*/ 	.short	(.L_17 - .L_16)
	.align		4
.L_16:
        /*0040*/ 	.word	index@(_Z19gauss_siedel_kernalPfiii)
        /*0044*/ 	.word	0x00000010


	//----- nvinfo : EIATTR_MIN_STACK_SIZE
	.align		4
.L_17:
        /*0048*/ 	.byte	0x04, 0x12
        /*004a*/ 	.short	(.L_19 - .L_18)
	.align		4
.L_18:
        /*004c*/ 	.word	index@(_Z19gauss_siedel_kernalPfiii)
        /*0050*/ 	.word	0x00000010


	//----- nvinfo : EIATTR_MIN_STACK_SIZE
	.align		4
.L_19:
        /*0054*/ 	.byte	0x04, 0x12
        /*0056*/ 	.short	(.L_21 - .L_20)
	.align		4
.L_20:
        /*0058*/ 	.word	index@(_Z11init_kernelPfii)
        /*005c*/ 	.word	0x00000000
.L_21:


//--------------------- .nv.compat                --------------------------
	.section	.nv.compat,"",@"SHT_CUDA_COMPAT_INFO"
	.align	4
        /*0000*/ 	.byte	0x02, 0x09, 0x00, 0x00, 0x02, 0x02, 0x01, 0x00, 0x02, 0x05, 0x05, 0x00, 0x03, 0x07, 0x01, 0x01
        /*0010*/ 	.byte	0x02, 0x03, 0x00, 0x00, 0x02, 0x06, 0x01, 0x00, 0x04, 0x0b, 0x08, 0x00, 0x01, 0x00, 0x00, 0x00
        /*0020*/ 	.byte	0x00, 0x00, 0x00, 0x00


//--------------------- .nv.info._Z19gauss_siedel_kernalPfiii --------------------------
	.section	.nv.info._Z19gauss_siedel_kernalPfiii,"",@"SHT_CUDA_INFO"
	.sectionflags	@""
	.align	4


	//----- nvinfo : EIATTR_CUDA_API_VERSION
	.align		4
        /*0000*/ 	.byte	0x04, 0x37
        /*0002*/ 	.short	(.L_23 - .L_22)
.L_22:
        /*0004*/ 	.word	0x00000082


	//----- nvinfo : EIATTR_KPARAM_INFO
	.align		4
.L_23:
        /*0008*/ 	.byte	0x04, 0x17
        /*000a*/ 	.short	(.L_25 - .L_24)
.L_24:
        /*000c*/ 	.word	0x00000000
        /*0010*/ 	.short	0x0003
        /*0012*/ 	.short	0x0010
        /*0014*/ 	.byte	0x00, 0xf0, 0x11, 0x00


	//----- nvinfo : EIATTR_KPARAM_INFO
	.align		4
.L_25:
        /*0018*/ 	.byte	0x04, 0x17
        /*001a*/ 	.short	(.L_27 - .L_26)
.L_26:
        /*001c*/ 	.word	0x00000000
        /*0020*/ 	.short	0x0002
        /*0022*/ 	.short	0x000c
        /*0024*/ 	.byte	0x00, 0xf0, 0x11, 0x00


	//----- nvinfo : EIATTR_KPARAM_INFO
	.align		4
.L_27:
        /*0028*/ 	.byte	0x04, 0x17
        /*002a*/ 	.short	(.L_29 - .L_28)
.L_28:
        /*002c*/ 	.word	0x00000000
        /*0030*/ 	.short	0x0001
        /*0032*/ 	.short	0x0008
        /*0034*/ 	.byte	0x00, 0xf0, 0x11, 0x00


	//----- nvinfo : EIATTR_KPARAM_INFO
	.align		4
.L_29:
        /*0038*/ 	.byte	0x04, 0x17
        /*003a*/ 	.short	(.L_31 - .L_30)
.L_30:
        /*003c*/ 	.word	0x00000000
        /*0040*/ 	.short	0x0000
        /*0042*/ 	.short	0x0000
        /*0044*/ 	.byte	0x00, 0xf5, 0x21, 0x00


	//----- nvinfo : EIATTR_SPARSE_MMA_MASK
	.align		4
.L_31:
        /*0048*/ 	.byte	0x03, 0x50
        /*004a*/ 	.short	0x0000


	//----- nvinfo : EIATTR_MAXREG_COUNT
	.align		4
        /*004c*/ 	.byte	0x03, 0x1b
        /*004e*/ 	.short	0x00ff


	//----- nvinfo : EIATTR_NUM_BARRIERS
	.align		4
        /*0050*/ 	.byte	0x02, 0x4c
        /*0052*/ 	.byte	0x01
	.zero		1


	//----- nvinfo : EIATTR_EXTERNS
	.align		4
        /*0054*/ 	.byte	0x04, 0x0f
        /*0056*/ 	.short	(.L_33 - .L_32)


	//   ....[0]....
	.align		4
.L_32:
        /*0058*/ 	.word	index@(vprintf)


	//----- nvinfo : EIATTR_MERCURY_ISA_VERSION
	.align		4
.L_33:
        /*005c*/ 	.byte	0x03, 0x5f
        /*005e*/ 	.short	0x0101


	//----- nvinfo : EIATTR_INT_WARP_WIDE_INSTR_OFFSETS
	.align		4
        /*0060*/ 	.byte	0x04, 0x31
        /*0062*/ 	.short	(.L_35 - .L_34)


	//   ....[0]....
.L_34:
        /*0064*/ 	.word	0x00001fa0


	//   ....[1]....
        /*0068*/ 	.word	0x00002060


	//----- nvinfo : EIATTR_COOP_GROUP_MASK_REGIDS
	.align		4
.L_35:
        /*006c*/ 	.byte	0x04, 0x29
        /*006e*/ 	.short	(.L_37 - .L_36)


	//   ....[0]....
.L_36:
        /*0070*/ 	.word	0xffffffff


	//   ....[1]....
        /*0074*/ 	.word	0xffffffff


	//   ....[2]....
        /*0078*/ 	.word	0xffffffff


	//   ....[3]....
        /*007c*/ 	.word	0xffffffff


	//   ....[4]....
        /*0080*/ 	.word	0xffffffff


	//   ....[5]....
        /*0084*/ 	.word	0xffffffff


	//   ....[6]....
        /*0088*/ 	.word	0xffffffff


	//   ....[7]....
        /*008c*/ 	.word	0xffffffff


	//   ....[8]....
        /*0090*/ 	.word	0x0500000f


	//   ....[9]....
        /*0094*/ 	.word	0x0500000f


	//   ....[10]....
        /*0098*/ 	.word	0x0500000f


	//   ....[11]....
        /*009c*/ 	.word	0x0500000f


	//   ....[12]....
        /*00a0*/ 	.word	0x0500000f


	//   ....[13]....
        /*00a4*/ 	.word	0x0500000f


	//   ....[14]....
        /*00a8*/ 	.word	0x0500000f


	//   ....[15]....
        /*00ac*/ 	.word	0x0500000f


	//----- nvinfo : EIATTR_COOP_GROUP_INSTR_OFFSETS
	.align		4
.L_37:
        /*00b0*/ 	.byte	0x04, 0x28
        /*00b2*/ 	.short	(.L_39 - .L_38)


	//   ....[0]....
.L_38:
        /*00b4*/ 	.word	0x00001b30


	//   ....[1]....
        /*00b8*/ 	.word	0x00001b80


	//   ....[2]....
        /*00bc*/ 	.word	0x00001bd0


	//   ....[3]....
        /*00c0*/ 	.word	0x00001c20


	//   ....[4]....
        /*00c4*/ 	.word	0x00001c70


	//   ....[5]....
        /*00c8*/ 	.word	0x00001e90


	//   ....[6]....
        /*00cc*/ 	.word	0x00001f10


	//   ....[7]....
        /*00d0*/ 	.word	0x00001f60


	//   ....[8]....
        /*00d4*/ 	.word	0x000024a0


	//   ....[9]....
        /*00d8*/ 	.word	0x00002530


	//   ....[10]....
        /*00dc*/ 	.word	0x000025a0


	//   ....[11]....
        /*00e0*/ 	.word	0x00002610


	//   ....[12]....
        /*00e4*/ 	.word	0x00002680


	//   ....[13]....
        /*00e8*/ 	.word	0x000026e0


	//   ....[14]....
        /*00ec*/ 	.word	0x00002770


	//   ....[15]....
        /*00f0*/ 	.word	0x000027e0


	//----- nvinfo : EIATTR_VRC_CTA_INIT_COUNT
	.align		4
.L_39:
        /*00f4*/ 	.byte	0x02, 0x4a
	.zero		1
	.zero		1


	//----- nvinfo : EIATTR_SYSCALL_OFFSETS
	.align		4
        /*00f8*/ 	.byte	0x04, 0x46
        /*00fa*/ 	.short	(.L_41 - .L_40)


	//   ....[0]....
.L_40:
        /*00fc*/ 	.word	0x00002310


	//----- nvinfo : EIATTR_EXIT_INSTR_OFFSETS
	.align		4
.L_41:
        /*0100*/ 	.byte	0x04, 0x1c
        /*0102*/ 	.short	(.L_43 - .L_42)


	//   ....[0]....
.L_42:
        /*0104*/ 	.word	0x00000080


	//   ....[1]....
        /*0108*/ 	.word	0x00002460


	//----- nvinfo : EIATTR_CRS_STACK_SIZE
	.align		4
.L_43:
        /*010c*/ 	.byte	0x04, 0x1e
        /*010e*/ 	.short	(.L_45 - .L_44)
.L_44:
        /*0110*/ 	.word	0x00000000


	//----- nvinfo : EIATTR_CBANK_PARAM_SIZE
	.align		4
.L_45:
        /*0114*/ 	.byte	0x03, 0x19
        /*0116*/ 	.short	0x0014


	//----- nvinfo : EIATTR_PARAM_CBANK
	.align		4
        /*0118*/ 	.byte	0x04, 0x0a
        /*011a*/ 	.short	(.L_47 - .L_46)
	.align		4
.L_46:
        /*011c*/ 	.word	index@(.nv.constant0._Z19gauss_siedel_kernalPfiii)
        /*0120*/ 	.short	0x0380
        /*0122*/ 	.short	0x0014


	//----- nvinfo : EIATTR_SW_WAR
	.align		4
.L_47:
        /*0124*/ 	.byte	0x04, 0x36
        /*0126*/ 	.short	(.L_49 - .L_48)
.L_48:
        /*0128*/ 	.word	0x00000008
.L_49:


//--------------------- .nv.info._Z11init_kernelPfii --------------------------
	.section	.nv.info._Z11init_kernelPfii,"",@"SHT_CUDA_INFO"
	.sectionflags	@""
	.align	4


	//----- nvinfo : EIATTR_CUDA_API_VERSION
	.align		4
        /*0000*/ 	.byte	0x04, 0x37
        /*0002*/ 	.short	(.L_51 - .L_50)
.L_50:
        /*0004*/ 	.word	0x00000082


	//----- nvinfo : EIATTR_KPARAM_INFO
	.align		4
.L_51:
        /*0008*/ 	.byte	0x04, 0x17
        /*000a*/ 	.short	(.L_53 - .L_52)
.L_52:
        /*000c*/ 	.word	0x00000000
        /*0010*/ 	.short	0x0002
        /*0012*/ 	.short	0x000c
        /*0014*/ 	.byte	0x00, 0xf0, 0x11, 0x00


	//----- nvinfo : EIATTR_KPARAM_INFO
	.align		4
.L_53:
        /*0018*/ 	.byte	0x04, 0x17
        /*001a*/ 	.short	(.L_55 - .L_54)
.L_54:
        /*001c*/ 	.word	0x00000000
        /*0020*/ 	.short	0x0001
        /*0022*/ 	.short	0x0008
        /*0024*/ 	.byte	0x00, 0xf0, 0x11, 0x00


	//----- nvinfo : EIATTR_KPARAM_INFO
	.align		4
.L_55:
        /*0028*/ 	.byte	0x04, 0x17
        /*002a*/ 	.short	(.L_57 - .L_56)
.L_56:
        /*002c*/ 	.word	0x00000000
        /*0030*/ 	.short	0x0000
        /*0032*/ 	.short	0x0000
        /*0034*/ 	.byte	0x00, 0xf5, 0x21, 0x00


	//----- nvinfo : EIATTR_SPARSE_MMA_MASK
	.align		4
.L_57:
        /*0038*/ 	.byte	0x03, 0x50
        /*003a*/ 	.short	0x0000


	//----- nvinfo : EIATTR_MAXREG_COUNT
	.align		4
        /*003c*/ 	.byte	0x03, 0x1b
        /*003e*/ 	.short	0x00ff


	//----- nvinfo : EIATTR_MERCURY_ISA_VERSION
	.align		4
        /*0040*/ 	.byte	0x03, 0x5f
        /*0042*/ 	.short	0x0101


	//----- nvinfo : EIATTR_VRC_CTA_INIT_COUNT
	.align		4
        /*0044*/ 	.byte	0x02, 0x4a
	.zero		1
	.zero		1


	//----- nvinfo : EIATTR_EXIT_INSTR_OFFSETS
	.align		4
        /*0048*/ 	.byte	0x04, 0x1c
        /*004a*/ 	.short	(.L_59 - .L_58)


	//   ....[0]....
.L_58:
        /*004c*/ 	.word	0x000000a0


	//   ....[1]....
        /*0050*/ 	.word	0x00000710


	//   ....[2]....
        /*0054*/ 	.word	0x00000a30


	//   ....[3]....
        /*0058*/ 	.word	0x00000ba0


	//----- nvinfo : EIATTR_CRS_STACK_SIZE
	.align		4
.L_59:
        /*005c*/ 	.byte	0x04, 0x1e
        /*005e*/ 	.short	(.L_61 - .L_60)
.L_60:
        /*0060*/ 	.word	0x00000000


	//----- nvinfo : EIATTR_CBANK_PARAM_SIZE
	.align		4
.L_61:
        /*0064*/ 	.byte	0x03, 0x19
        /*0066*/ 	.short	0x0010


	//----- nvinfo : EIATTR_PARAM_CBANK
	.align		4
        /*0068*/ 	.byte	0x04, 0x0a
        /*006a*/ 	.short	(.L_63 - .L_62)
	.align		4
.L_62:
        /*006c*/ 	.word	index@(.nv.constant0._Z11init_kernelPfii)
        /*0070*/ 	.short	0x0380
        /*0072*/ 	.short	0x0010


	//----- nvinfo : EIATTR_SW_WAR
	.align		4
.L_63:
        /*0074*/ 	.byte	0x04, 0x36
        /*0076*/ 	.short	(.L_65 - .L_64)
.L_64:
        /*0078*/ 	.word	0x00000008
.L_65:


//--------------------- .nv.callgraph             --------------------------
	.section	.nv.callgraph,"",@"SHT_CUDA_CALLGRAPH"
	.align	4
	.sectionentsize	8
	.align		4
        /*0000*/ 	.word	0x00000000
	.align		4
        /*0004*/ 	.word	0xffffffff
	.align		4
        /*0008*/ 	.word	index@(_Z19gauss_siedel_kernalPfiii)
	.align		4
        /*000c*/ 	.word	index@(vprintf)
	.align		4
        /*0010*/ 	.word	0x00000000
	.align		4
        /*0014*/ 	.word	0xfffffffe
	.align		4
        /*0018*/ 	.word	0x00000000
	.align		4
        /*001c*/ 	.word	0xfffffffd
	.align		4
        /*0020*/ 	.word	0x00000000
	.align		4
        /*0024*/ 	.word	0xfffffffc


//--------------------- .nv.constant4             --------------------------
	.section	.nv.constant4,"a",@progbits
	.align	8
	.align		8
.nv.constant4:
        /*0000*/ 	.dword	vprintf
	.align		8
        /*0008*/ 	.dword	count
	.align		8
        /*0010*/ 	.dword	iters
	.align		8
        /*0018*/ 	.dword	diff
	.align		8
        /*0020*/ 	.dword	barrier_flag
	.align		8
        /*0028*/ 	.dword	done
	.align		8
        /*0030*/ 	.dword	$str


//--------------------- .text._Z19gauss_siedel_kernalPfiii --------------------------
	.section	.text._Z19gauss_siedel_kernalPfiii,"ax",@progbits
	.align	128
        .global         _Z19gauss_siedel_kernalPfiii
        .type           _Z19gauss_siedel_kernalPfiii,@function
        .size           _Z19gauss_siedel_kernalPfiii,(.L_x_68 - _Z19gauss_siedel_kernalPfiii)
        .other          _Z19gauss_siedel_kernalPfiii,@"STO_CUDA_ENTRY STV_DEFAULT"
_Z19gauss_siedel_kernalPfiii:
.text._Z19gauss_siedel_kernalPfiii:
[----:B------:R-:W0:Y:S08]  /*0000*/  LDC R1, c[0x0][0x37c] ;  /* 0x0000df00ff017b82 */ /* 0x000e300000000800 */
[----:B------:R-:W1:Y:S01]  /*0010*/  LDC.64 R4, c[0x4][0x28] ;  /* 0x01000a00ff047b82 */ /* 0x000e620000000a00 */
[----:B------:R-:W1:Y:S01]  /*0020*/  LDCU.64 UR36, c[0x0][0x358] ;  /* 0x00006b00ff2477ac */ /* 0x000e620008000a00 */
[----:B0-----:R-:W-:Y:S01]  /*0030*/  VIADD R1, R1, 0xfffffff0 ;  /* 0xfffffff001017836 */ /* 0x001fe20000000000 */
[----:B-1----:R-:W2:Y:S01]  /*0040*/  LDG.E.STRONG.SYS R4, desc[UR36][R4.64] ;  /* 0x0000002404047981 */ /* 0x002ea2000c1f5900 */
[----:B------:R-:W0:Y:S03]  /*0050*/  LDCU UR4, c[0x0][0x2f8] ;  /* 0x00005f00ff0477ac */ /* 0x000e260008000800 */
[----:B0-----:R-:W-:-:S02]  /*0060*/  IADD3 R2, P0, PT, R1, UR4, RZ ;  /* 0x0000000401027c10 */ /* 0x001fc4000ff1e0ff */
[----:B--2---:R-:W-:-:S13]  /*0070*/  ISETP.NE.AND P1, PT, R4, RZ, PT ;  /* 0x000000ff0400720c */ /* 0x004fda0003f25270 */
[----:B------:R-:W-:Y:S05]  /*0080*/  @P1 EXIT ;  /* 0x000000000000194d */ /* 0x000fea0003800000 */
[----:B------:R-:W0:Y:S01]  /*0090*/  LDC R24, c[0x0][0x388] ;  /* 0x0000e200ff187b82 */ /* 0x000e220000000800 */
[----:B------:R-:W1:Y:S01]  /*00a0*/  S2R R19, SR_TID.X ;  /* 0x0000000000137919 */ /* 0x000e620000002100 */
[----:B------:R-:W2:Y:S01]  /*00b0*/  LDCU UR4, c[0x0][0x2fc] ;  /* 0x00005f80ff0477ac */ /* 0x000ea20008000800 */
[----:B------:R-:W-:Y:S01]  /*00c0*/  IMAD.MOV.U32 R18, RZ, RZ, RZ ;  /* 0x000000ffff127224 */ /* 0x000fe200078e00ff */
[----:B------:R-:W3:Y:S04]  /*00d0*/  S2R R22, SR_TID.Y ;  /* 0x0000000000167919 */ /* 0x000ee80000002200 */
[----:B------:R-:W4:Y:S08]  /*00e0*/  LDC R0, c[0x0][0x390] ;  /* 0x0000e400ff007b82 */ /* 0x000f300000000800 */
[----:B------:R-:W5:Y:S01]  /*00f0*/  S2UR UR5, SR_CTAID.X ;  /* 0x00000000000579c3 */ /* 0x000f620000002500 */
[----:B--2---:R-:W-:Y:S01]  /*0100*/  IADD3.X R16, PT, PT, RZ, UR4, RZ, P0, !PT ;  /* 0x00000004ff107c10 */ /* 0x004fe200087fe4ff */
[C---:B0-----:R-:W-:Y:S01]  /*0110*/  IMAD.SHL.U32 R3, R24.reuse, 0x100, RZ ;  /* 0x0000010018037824 */ /* 0x041fe200078e00ff */
[----:B------:R-:W-:-:S04]  /*0120*/  LOP3.LUT R23, R24, 0x3, RZ, 0xc0, !PT ;  /* 0x0000000318177812 */ /* 0x000fc800078ec0ff */
[-C--:B------:R-:W-:Y:S02]  /*0130*/  IABS R7, R3.reuse ;  /* 0x0000000300077213 */ /* 0x080fe40000000000 */
[----:B------:R-:W-:Y:S01]  /*0140*/  IABS R11, R3 ;  /* 0x00000003000b7213 */ /* 0x000fe20000000000 */
[----:B----4-:R-:W-:Y:S01]  /*0150*/  IMAD R0, R0, R0, RZ ;  /* 0x0000000000007224 */ /* 0x010fe200078e02ff */
[----:B------:R-:W0:Y:S01]  /*0160*/  I2F.RP R6, R7 ;  /* 0x0000000700067306 */ /* 0x000e220000209400 */
[----:B-1----:R-:W-:-:S03]  /*0170*/  VIADD R19, R19, 0x1 ;  /* 0x0000000113137836 */ /* 0x002fc60000000000 */
[----:B------:R-:W-:Y:S02]  /*0180*/  IABS R10, R0 ;  /* 0x00000000000a7213 */ /* 0x000fe40000000000 */
[----:B------:R-:W-:Y:S01]  /*0190*/  LOP3.LUT R0, R0, R3, RZ, 0x3c, !PT ;  /* 0x0000000300007212 */ /* 0x000fe200078e3cff */
[----:B-----5:R-:W-:Y:S01]  /*01a0*/  IMAD R17, R24, UR5, RZ ;  /* 0x0000000518117c24 */ /* 0x020fe2000f8e02ff */
[----:B---3--:R-:W-:Y:S02]  /*01b0*/  IADD3 R22, PT, PT, R22, 0x1, RZ ;  /* 0x0000000116167810 */ /* 0x008fe40007ffe0ff */
[----:B------:R-:W-:Y:S01]  /*01c0*/  ISETP.GE.AND P3, PT, R0, RZ, PT ;  /* 0x000000ff0000720c */ /* 0x000fe20003f66270 */
[C---:B------:R-:W-:Y:S02]  /*01d0*/  IMAD.IADD R24, R17.reuse, 0x1, R24 ;  /* 0x0000000111187824 */ /* 0x040fe400078e0218 */
[----:B------:R-:W-:Y:S01]  /*01e0*/  VIADD R25, R17, 0x1 ;  /* 0x0000000111197836 */ /* 0x000fe20000000000 */
[----:B0-----:R-:W0:Y:S02]  /*01f0*/  MUFU.RCP R6, R6 ;  /* 0x0000000600067308 */ /* 0x001e240000001000 */
[----:B0-----:R-:W-:-:S06]  /*0200*/  IADD3 R4, PT, PT, R6, 0xffffffe, RZ ;  /* 0x0ffffffe06047810 */ /* 0x001fcc0007ffe0ff */
[----:B------:R0:W1:Y:S02]  /*0210*/  F2I.FTZ.U32.TRUNC.NTZ R5, R4 ;  /* 0x0000000400057305 */ /* 0x000064000021f000 */
[----:B0-----:R-:W-:Y:S02]  /*0220*/  HFMA2 R4, -RZ, RZ, 0, 0 ;  /* 0x00000000ff047431 */ /* 0x001fe400000001ff */
[----:B-1----:R-:W-:-:S04]  /*0230*/  IMAD.MOV R8, RZ, RZ, -R5 ;  /* 0x000000ffff087224 */ /* 0x002fc800078e0a05 */
[----:B------:R-:W-:Y:S02]  /*0240*/  IMAD R9, R8, R7, RZ ;  /* 0x0000000708097224 */ /* 0x000fe400078e02ff */
[----:B------:R-:W-:Y:S02]  /*0250*/  IMAD.MOV.U32 R8, RZ, RZ, R10 ;  /* 0x000000ffff087224 */ /* 0x000fe400078e000a */
[----:B------:R-:W-:-:S04]  /*0260*/  IMAD.HI.U32 R5, R5, R9, R4 ;  /* 0x0000000905057227 */ /* 0x000fc800078e0004 */
[----:B------:R-:W-:Y:S02]  /*0270*/  IMAD.MOV R4, RZ, RZ, -R11 ;  /* 0x000000ffff047224 */ /* 0x000fe400078e0a0b */
[----:B------:R-:W-:-:S04]  /*0280*/  IMAD.HI.U32 R5, R5, R8, RZ ;  /* 0x0000000805057227 */ /* 0x000fc800078e00ff */
[----:B------:R-:W-:-:S05]  /*0290*/  IMAD R4, R5, R4, R8 ;  /* 0x0000000405047224 */ /* 0x000fca00078e0208 */
[----:B------:R-:W-:-:S13]  /*02a0*/  ISETP.GT.U32.AND P2, PT, R7, R4, PT ;  /* 0x000000040700720c */ /* 0x000fda0003f44070 */
[----:B------:R-:W-:Y:S01]  /*02b0*/  @!P2 IMAD.IADD R4, R4, 0x1, -R7 ;  /* 0x000000010404a824 */ /* 0x000fe200078e0a07 */
[----:B------:R-:W-:Y:S02]  /*02c0*/  @!P2 IADD3 R5, PT, PT, R5, 0x1, RZ ;  /* 0x000000010505a810 */ /* 0x000fe40007ffe0ff */
[----:B------:R-:W-:Y:S02]  /*02d0*/  ISETP.NE.AND P2, PT, R3, RZ, PT ;  /* 0x000000ff0300720c */ /* 0x000fe40003f45270 */
[----:B------:R-:W-:-:S13]  /*02e0*/  ISETP.GE.U32.AND P1, PT, R4, R7, PT ;  /* 0x000000070400720c */ /* 0x000fda0003f26070 */
[----:B------:R-:W-:-:S04]  /*02f0*/  @P1 VIADD R5, R5, 0x1 ;  /* 0x0000000105051836 */ /* 0x000fc80000000000 */
[----:B------:R-:W-:Y:S01]  /*0300*/  @!P3 IMAD.MOV R5, RZ, RZ, -R5 ;  /* 0x000000ffff05b224 */ /* 0x000fe200078e0a05 */
[----:B------:R-:W-:-:S04]  /*0310*/  @!P2 LOP3.LUT R5, RZ, R3, RZ, 0x33, !PT ;  /* 0x00000003ff05a212 */ /* 0x000fc800078e33ff */
[----:B------:R-:W-:-:S07]  /*0320*/  IADD3 R26, PT, PT, R5, -0x1, RZ ;  /* 0xffffffff051a7810 */ /* 0x000fce0007ffe0ff */
.L_x_15:
[----:B0-----:R-:W0:Y:S01]  /*0330*/  S2R R0, SR_TID.X ;  /* 0x0000000000007919 */ /* 0x001e220000002100 */
[----:B------:R-:W1:Y:S01]  /*0340*/  S2UR UR5, SR_CgaCtaId ;  /* 0x00000000000579c3 */ /* 0x000e620000008800 */
[----:B------:R-:W-:Y:S01]  /*0350*/  UMOV UR4, 0x400 ;  /* 0x0000040000047882 */ /* 0x000fe20000000000 */
[----:B------:R-:W-:Y:S01]  /*0360*/  ISETP.GE.U32.AND P0, PT, R17, R24, PT ;  /* 0x000000181100720c */ /* 0x000fe20003f06070 */
[----:B------:R-:W0:Y:S01]  /*0370*/  S2R R3, SR_TID.Y ;  /* 0x0000000000037919 */ /* 0x000e220000002200 */
[----:B------:R-:W-:Y:S01]  /*0380*/  IMAD.MOV.U32 R27, RZ, RZ, RZ ;  /* 0x000000ffff1b7224 */ /* 0x000fe200078e00ff */
[----:B-1----:R-:W-:Y:S01]  /*0390*/  ULEA UR4, UR5, UR4, 0x18 ;  /* 0x0000000405047291 */ /* 0x002fe2000f8ec0ff */
[----:B0-----:R-:W-:-:S05]  /*03a0*/  IMAD R3, R0, 0x10, R3 ;  /* 0x0000001000037824 */ /* 0x001fca00078e0203 */
[----:B------:R-:W-:Y:S01]  /*03b0*/  LEA R3, R3, UR4, 0x2 ;  /* 0x0000000403037c11 */ /* 0x000fe2000f8e10ff */
[----:B------:R-:W-:Y:S05]  /*03c0*/  YIELD ;  /* 0x0000000000007946 */ /* 0x000fea0003800000 */
[----:B------:R0:W-:Y:S01]  /*03d0*/  STS [R3], RZ ;  /* 0x000000ff03007388 */ /* 0x0001e20000000800 */
[----:B------:R-:W-:Y:S05]  /*03e0*/  @P0 BRA `(.L_x_0) ;  /* 0x0000001400500947 */ /* 0x000fea0003800000 */
[----:B------:R-:W-:Y:S01]  /*03f0*/  ISETP.NE.AND P0, PT, R23, RZ, PT ;  /* 0x000000ff1700720c */ /* 0x000fe20003f05270 */
[----:B------:R-:W-:Y:S01]  /*0400*/  IMAD.MOV.U32 R15, RZ, RZ, R17 ;  /* 0x000000ffff0f7224 */ /* 0x000fe200078e0011 */
[----:B------:R-:W-:-:S11]  /*0410*/  MOV R27, RZ ;  /* 0x000000ff001b7202 */ /* 0x000fd60000000f00 */
[----:B------:R-:W-:Y:S05]  /*0420*/  @!P0 BRA `(.L_x_1) ;  /* 0x0000000800288947 */ /* 0x000fea0003800000 */
[----:B------:R-:W0:Y:S08]  /*0430*/  LDC R12, c[0x0][0x38c] ;  /* 0x0000e300ff0c7b82 */ /* 0x000e300000000800 */
[----:B------:R-:W1:Y:S01]  /*0440*/  LDC R21, c[0x0][0x390] ;  /* 0x0000e400ff157b82 */ /* 0x000e620000000800 */
[-C--:B0-----:R-:W-:Y:S02]  /*0450*/  IABS R3, R12.reuse ;  /* 0x0000000c00037213 */ /* 0x081fe40000000000 */
[----:B------:R-:W-:-:S02]  /*0460*/  LOP3.LUT R14, RZ, R12, RZ, 0x33, !PT ;  /* 0x0000000cff0e7212 */ /* 0x000fc400078e33ff */
[----:B------:R-:W0:Y:S08]  /*0470*/  I2F.RP R6, R3 ;  /* 0x0000000300067306 */ /* 0x000e300000209400 */
[----:B0-----:R-:W0:Y:S02]  /*0480*/  MUFU.RCP R6, R6 ;  /* 0x0000000600067308 */ /* 0x001e240000001000 */
[----:B0-----:R-:W-:-:S06]  /*0490*/  VIADD R4, R6, 0xffffffe ;  /* 0x0ffffffe06047836 */ /* 0x001fcc0000000000 */
[----:B------:R0:W2:Y:S02]  /*04a0*/  F2I.FTZ.U32.TRUNC.NTZ R5, R4 ;  /* 0x0000000400057305 */ /* 0x0000a4000021f000 */
[----:B0-----:R-:W-:Y:S01]  /*04b0*/  IMAD.MOV.U32 R4, RZ, RZ, RZ ;  /* 0x000000ffff047224 */ /* 0x001fe200078e00ff */
[----:B--2---:R-:W-:-:S05]  /*04c0*/  IADD3 R8, PT, PT, RZ, -R5, RZ ;  /* 0x80000005ff087210 */ /* 0x004fca0007ffe0ff */
[----:B------:R-:W-:Y:S01]  /*04d0*/  IMAD R13, R8, R3, RZ ;  /* 0x00000003080d7224 */ /* 0x000fe200078e02ff */
[----:B------:R-:W-:-:S03]  /*04e0*/  IABS R8, R17 ;  /* 0x0000001100087213 */ /* 0x000fc60000000000 */
[----:B------:R-:W-:Y:S01]  /*04f0*/  IMAD.HI.U32 R13, R5, R13, R4 ;  /* 0x0000000d050d7227 */ /* 0x000fe200078e0004 */
[----:B------:R-:W-:-:S04]  /*0500*/  LOP3.LUT R4, R17, R12, RZ, 0x3c, !PT ;  /* 0x0000000c11047212 */ /* 0x000fc800078e3cff */
[----:B------:R-:W-:Y:S01]  /*0510*/  ISETP.GE.AND P2, PT, R4, RZ, PT ;  /* 0x000000ff0400720c */ /* 0x000fe20003f46270 */
[----:B------:R-:W-:-:S05]  /*0520*/  IMAD.HI.U32 R5, R13, R8, RZ ;  /* 0x000000080d057227 */ /* 0x000fca00078e00ff */
[----:B------:R-:W-:-:S05]  /*0530*/  IADD3 R6, PT, PT, -R5, RZ, RZ ;  /* 0x000000ff05067210 */ /* 0x000fca0007ffe1ff */
[----:B------:R-:W-:-:S05]  /*0540*/  IMAD R6, R3, R6, R8 ;  /* 0x0000000603067224 */ /* 0x000fca00078e0208 */
[----:B------:R-:W-:-:S13]  /*0550*/  ISETP.GT.U32.AND P1, PT, R3, R6, PT ;  /* 0x000000060300720c */ /* 0x000fda0003f24070 */
[----:B------:R-:W-:Y:S01]  /*0560*/  @!P1 IMAD.IADD R6, R6, 0x1, -R3 ;  /* 0x0000000106069824 */ /* 0x000fe200078e0a03 */
[----:B------:R-:W-:-:S04]  /*0570*/  @!P1 IADD3 R5, PT, PT, R5, 0x1, RZ ;  /* 0x0000000105059810 */ /* 0x000fc80007ffe0ff */
[----:B------:R-:W-:-:S13]  /*0580*/  ISETP.GE.U32.AND P0, PT, R6, R3, PT ;  /* 0x000000030600720c */ /* 0x000fda0003f06070 */
[----:B------:R-:W-:Y:S01]  /*0590*/  @P0 VIADD R5, R5, 0x1 ;  /* 0x0000000105050836 */ /* 0x000fe20000000000 */
[----:B------:R-:W-:-:S04]  /*05a0*/  ISETP.NE.AND P0, PT, R12, RZ, PT ;  /* 0x000000ff0c00720c */ /* 0x000fc80003f05270 */
[----:B------:R-:W-:Y:S02]  /*05b0*/  MOV R7, R5 ;  /* 0x0000000500077202 */ /* 0x000fe40000000f00 */
[----:B------:R-:W0:Y:S03]  /*05c0*/  LDC.64 R4, c[0x0][0x380] ;  /* 0x0000e000ff047b82 */ /* 0x000e260000000a00 */
[----:B------:R-:W-:-:S05]  /*05d0*/  @!P2 IMAD.MOV R7, RZ, RZ, -R7 ;  /* 0x000000ffff07a224 */ /* 0x000fca00078e0a07 */
[----:B------:R-:W-:-:S04]  /*05e0*/  SEL R6, R14, R7, !P0 ;  /* 0x000000070e067207 */ /* 0x000fc80004000000 */
[C---:B------:R-:W-:Y:S01]  /*05f0*/  IADD3 R7, PT, PT, -R6.reuse, RZ, RZ ;  /* 0x000000ff06077210 */ /* 0x040fe20007ffe1ff */
[----:B------:R-:W-:-:S04]  /*0600*/  IMAD R6, R6, 0x10, R19 ;  /* 0x0000001006067824 */ /* 0x000fc800078e0213 */
[----:B------:R-:W-:-:S05]  /*0610*/  IMAD R7, R12, R7, R17 ;  /* 0x000000070c077224 */ /* 0x000fca00078e0211 */
[----:B------:R-:W-:-:S05]  /*0620*/  LEA R10, R7, R22, 0x4 ;  /* 0x00000016070a7211 */ /* 0x000fca00078e20ff */
[C---:B-1----:R-:W-:Y:S02]  /*0630*/  IMAD R9, R6.reuse, R21, R10 ;  /* 0x0000001506097224 */ /* 0x042fe400078e020a */
[----:B------:R-:W-:Y:S02]  /*0640*/  VIADD R6, R6, 0xffffffff ;  /* 0xffffffff06067836 */ /* 0x000fe40000000000 */
[----:B0-----:R-:W-:-:S04]  /*0650*/  IMAD.WIDE R8, R9, 0x4, R4 ;  /* 0x0000000409087825 */ /* 0x001fc800078e0204 */
[----:B------:R-:W-:Y:S01]  /*0660*/  IMAD R29, R6, R21, R10 ;  /* 0x00000015061d7224 */ /* 0x000fe200078e020a */
[----:B------:R-:W2:Y:S04]  /*0670*/  LDG.E R15, desc[UR36][R8.64] ;  /* 0x00000024080f7981 */ /* 0x000ea8000c1e1900 */
[----:B------:R-:W2:Y:S01]  /*0680*/  LDG.E R20, desc[UR36][R8.64+-0x4] ;  /* 0xfffffc2408147981 */ /* 0x000ea2000c1e1900 */
[----:B------:R-:W-:-:S03]  /*0690*/  IMAD.WIDE R28, R29, 0x4, R4 ;  /* 0x000000041d1c7825 */ /* 0x000fc600078e0204 */
[----:B------:R-:W3:Y:S01]  /*06a0*/  LDG.E R6, desc[UR36][R8.64+0x4] ;  /* 0x0000042408067981 */ /* 0x000ee2000c1e1900 */
[----:B------:R-:W-:-:S03]  /*06b0*/  IMAD.WIDE R10, R21, 0x4, R8 ;  /* 0x00000004150a7825 */ /* 0x000fc600078e0208 */
[----:B------:R-:W4:Y:S04]  /*06c0*/  LDG.E R29, desc[UR36][R28.64] ;  /* 0x000000241c1d7981 */ /* 0x000f28000c1e1900 */
[----:B------:R-:W5:Y:S01]  /*06d0*/  LDG.E R11, desc[UR36][R10.64] ;  /* 0x000000240a0b7981 */ /* 0x000f62000c1e1900 */
[----:B------:R-:W-:Y:S01]  /*06e0*/  UMOV UR4, 0x9999999a ;  /* 0x9999999a00047882 */ /* 0x000fe20000000000 */
[----:B------:R-:W-:Y:S01]  /*06f0*/  UMOV UR5, 0x3fc99999 ;  /* 0x3fc9999900057882 */ /* 0x000fe20000000000 */
[----:B------:R-:W-:Y:S01]  /*0700*/  ISETP.NE.AND P1, PT, R23, 0x1, PT ;  /* 0x000000011700780c */ /* 0x000fe20003f25270 */
[----:B--2---:R-:W-:-:S04]  /*0710*/  FADD R7, R15, R20 ;  /* 0x000000140f077221 */ /* 0x004fc80000000000 */
[----:B---3--:R-:W-:-:S04]  /*0720*/  FADD R6, R7, R6 ;  /* 0x0000000607067221 */ /* 0x008fc80000000000 */
[----:B----4-:R-:W-:-:S04]  /*0730*/  FADD R6, R6, R29 ;  /* 0x0000001d06067221 */ /* 0x010fc80000000000 */
[----:B-----5:R-:W-:-:S04]  /*0740*/  FADD R20, R6, R11 ;  /* 0x0000000b06147221 */ /* 0x020fc80000000000 */
[----:B------:R-:W0:Y:S02]  /*0750*/  F2F.F64.F32 R6, R20 ;  /* 0x0000001400067310 */ /* 0x000e240000201800 */
[----:B0-----:R-:W-:-:S10]  /*0760*/  DMUL R6, R6, UR4 ;  /* 0x0000000406067c28 */ /* 0x001fd40008000000 */
[----:B------:R-:W0:Y:S02]  /*0770*/  F2F.F32.F64 R6, R6 ;  /* 0x0000000600067310 */ /* 0x000e240000301000 */
[----:B0-----:R1:W-:Y:S01]  /*0780*/  STG.E desc[UR36][R8.64], R6 ;  /* 0x0000000608007986 */ /* 0x0013e2000c101924 */
[----:B------:R-:W-:Y:S01]  /*0790*/  FADD R27, R15, -R6 ;  /* 0x800000060f1b7221 */ /* 0x000fe20000000000 */
[----:B------:R-:W-:-:S03]  /*07a0*/  MOV R15, R25 ;  /* 0x00000019000f7202 */ /* 0x000fc60000000f00 */
[----:B------:R-:W-:Y:S01]  /*07b0*/  FADD R27, RZ, |R27| ;  /* 0x4000001bff1b7221 */ /* 0x000fe20000000000 */
[----:B------:R-:W-:Y:S06]  /*07c0*/  @!P1 BRA `(.L_x_1) ;  /* 0x0000000400409947 */ /* 0x000fec0003800000 */
[----:B-1----:R-:W-:-:S05]  /*07d0*/  IABS R8, R25 ;  /* 0x0000001900087213 */ /* 0x002fca0000000000 */
[----:B------:R-:W-:-:S04]  /*07e0*/  IMAD.HI.U32 R6, R13, R8, RZ ;  /* 0x000000080d067227 */ /* 0x000fc800078e00ff */
[----:B------:R-:W-:-:S04]  /*07f0*/  IMAD.MOV R7, RZ, RZ, -R6 ;  /* 0x000000ffff077224 */ /* 0x000fc800078e0a06 */
[----:B------:R-:W-:Y:S01]  /*0800*/  IMAD R8, R3, R7, R8 ;  /* 0x0000000703087224 */ /* 0x000fe200078e0208 */
[----:B------:R-:W-:-:S04]  /*0810*/  LOP3.LUT R7, R25, R12, RZ, 0x3c, !PT ;  /* 0x0000000c19077212 */ /* 0x000fc800078e3cff */
[----:B------:R-:W-:Y:S02]  /*0820*/  ISETP.GT.U32.AND P2, PT, R3, R8, PT ;  /* 0x000000080300720c */ /* 0x000fe40003f44070 */
[----:B------:R-:W-:-:S11]  /*0830*/  ISETP.GE.AND P3, PT, R7, RZ, PT ;  /* 0x000000ff0700720c */ /* 0x000fd60003f66270 */
[----:B------:R-:W-:Y:S01]  /*0840*/  @!P2 IADD3 R8, PT, PT, R8, -R3, RZ ;  /* 0x800000030808a210 */ /* 0x000fe20007ffe0ff */
[----:B------:R-:W-:-:S03]  /*0850*/  @!P2 VIADD R6, R6, 0x1 ;  /* 0x000000010606a836 */ /* 0x000fc60000000000 */
[----:B------:R-:W-:-:S13]  /*0860*/  ISETP.GE.U32.AND P1, PT, R8, R3, PT ;  /* 0x000000030800720c */ /* 0x000fda0003f26070 */
[----:B------:R-:W-:-:S05]  /*0870*/  @P1 IADD3 R6, PT, PT, R6, 0x1, RZ ;  /* 0x0000000106061810 */ /* 0x000fca0007ffe0ff */
[----:B------:R-:W-:-:S05]  /*0880*/  @!P3 IMAD.MOV R6, RZ, RZ, -R6 ;  /* 0x000000ffff06b224 */ /* 0x000fca00078e0a06 */
[----:B------:R-:W-:-:S04]  /*0890*/  SEL R6, R14, R6, !P0 ;  /* 0x000000060e067207 */ /* 0x000fc80004000000 */
[C---:B------:R-:W-:Y:S01]  /*08a0*/  IADD3 R7, PT, PT, -R6.reuse, RZ, RZ ;  /* 0x000000ff06077210 */ /* 0x040fe20007ffe1ff */
[----:B------:R-:W-:-:S04]  /*08b0*/  IMAD R20, R6, 0x10, R19 ;  /* 0x0000001006147824 */ /* 0x000fc800078e0213 */
[----:B------:R-:W-:-:S05]  /*08c0*/  IMAD R7, R12, R7, R25 ;  /* 0x000000070c077224 */ /* 0x000fca00078e0219 */
[----:B------:R-:W-:-:S05]  /*08d0*/  LEA R28, R7, R22, 0x4 ;  /* 0x00000016071c7211 */ /* 0x000fca00078e20ff */
[----:B------:R-:W-:-:S04]  /*08e0*/  IMAD R9, R20, R21, R28 ;  /* 0x0000001514097224 */ /* 0x000fc800078e021c */
[----:B------:R-:W-:-:S05]  /*08f0*/  IMAD.WIDE R8, R9, 0x4, R4 ;  /* 0x0000000409087825 */ /* 0x000fca00078e0204 */
[----:B------:R-:W2:Y:S04]  /*0900*/  LDG.E R15, desc[UR36][R8.64] ;  /* 0x00000024080f7981 */ /* 0x000ea8000c1e1900 */
[----:B------:R-:W2:Y:S01]  /*0910*/  LDG.E R10, desc[UR36][R8.64+-0x4] ;  /* 0xfffffc24080a7981 */ /* 0x000ea2000c1e1900 */
[----:B------:R-:W-:-:S03]  /*0920*/  VIADD R20, R20, 0xffffffff ;  /* 0xffffffff14147836 */ /* 0x000fc60000000000 */
[----:B------:R-:W3:Y:S01]  /*0930*/  LDG.E R6, desc[UR36][R8.64+0x4] ;  /* 0x0000042408067981 */ /* 0x000ee2000c1e1900 */
[----:B------:R-:W-:-:S04]  /*0940*/  IMAD R29, R20, R21, R28 ;  /* 0x00000015141d7224 */ /* 0x000fc800078e021c */
[----:B------:R-:W-:-:S06]  /*0950*/  IMAD.WIDE R28, R29, 0x4, R4 ;  /* 0x000000041d1c7825 */ /* 0x000fcc00078e0204 */
[----:B------:R-:W4:Y:S01]  /*0960*/  LDG.E R29, desc[UR36][R28.64] ;  /* 0x000000241c1d7981 */ /* 0x000f22000c1e1900 */
[----:B--2---:R-:W-:Y:S01]  /*0970*/  FADD R7, R15, R10 ;  /* 0x0000000a0f077221 */ /* 0x004fe20000000000 */
[----:B------:R-:W-:-:S06]  /*0980*/  IMAD.WIDE R10, R21, 0x4, R8 ;  /* 0x00000004150a7825 */ /* 0x000fcc00078e0208 */
[----:B------:R-:W2:Y:S01]  /*0990*/  LDG.E R11, desc[UR36][R10.64] ;  /* 0x000000240a0b7981 */ /* 0x000ea2000c1e1900 */
[----:B---3--:R-:W-:-:S04]  /*09a0*/  FADD R6, R7, R6 ;  /* 0x0000000607067221 */ /* 0x008fc80000000000 */
[----:B----4-:R-:W-:Y:S01]  /*09b0*/  FADD R6, R6, R29 ;  /* 0x0000001d06067221 */ /* 0x010fe20000000000 */
[----:B------:R-:W-:-:S03]  /*09c0*/  ISETP.NE.AND P1, PT, R23, 0x2, PT ;  /* 0x000000021700780c */ /* 0x000fc60003f25270 */
[----:B--2---:R-:W-:-:S04]  /*09d0*/  FADD R20, R6, R11 ;  /* 0x0000000b06147221 */ /* 0x004fc80000000000 */
[----:B------:R-:W0:Y:S02]  /*09e0*/  F2F.F64.F32 R6, R20 ;  /* 0x0000001400067310 */ /* 0x000e240000201800 */
[----:B0-----:R-:W-:-:S10]  /*09f0*/  DMUL R6, R6, UR4 ;  /* 0x0000000406067c28 */ /* 0x001fd40008000000 */
[----:B------:R-:W0:Y:S02]  /*0a00*/  F2F.F32.F64 R6, R6 ;  /* 0x0000000600067310 */ /* 0x000e240000301000 */
[----:B0-----:R2:W-:Y:S01]  /*0a10*/  STG.E desc[UR36][R8.64], R6 ;  /* 0x0000000608007986 */ /* 0x0015e2000c101924 */
[----:B------:R-:W-:Y:S01]  /*0a20*/  FADD R28, R15, -R6 ;  /* 0x800000060f1c7221 */ /* 0x000fe20000000000 */
[----:B------:R-:W-:-:S03]  /*0a30*/  IADD3 R15, PT, PT, R17, 0x2, RZ ;  /* 0x00000002110f7810 */ /* 0x000fc60007ffe0ff */
[----:B------:R-:W-:Y:S01]  /*0a40*/  FADD R27, R27, |R28| ;  /* 0x4000001c1b1b7221 */ /* 0x000fe20000000000 */
[----:B------:R-:W-:Y:S06]  /*0a50*/  @!P1 BRA `(.L_x_1) ;  /* 0x00000000009c9947 */ /* 0x000fec0003800000 */
[----:B--2---:R-:W-:-:S05]  /*0a60*/  IABS R6, R15 ;  /* 0x0000000f00067213 */ /* 0x004fca0000000000 */
[----:B------:R-:W-:-:S04]  /*0a70*/  IMAD.HI.U32 R13, R13, R6, RZ ;  /* 0x000000060d0d7227 */ /* 0x000fc800078e00ff */
[----:B------:R-:W-:-:S04]  /*0a80*/  IMAD.MOV R7, RZ, RZ, -R13 ;  /* 0x000000ffff077224 */ /* 0x000fc800078e0a0d */
[----:B------:R-:W-:-:S05]  /*0a90*/  IMAD R6, R3, R7, R6 ;  /* 0x0000000703067224 */ /* 0x000fca00078e0206 */
[----:B------:R-:W-:-:S13]  /*0aa0*/  ISETP.GT.U32.AND P2, PT, R3, R6, PT ;  /* 0x000000060300720c */ /* 0x000fda0003f44070 */
[----:B------:R-:W-:Y:S01]  /*0ab0*/  @!P2 IADD3 R6, PT, PT, R6, -R3, RZ ;  /* 0x800000030606a210 */ /* 0x000fe20007ffe0ff */
[----:B------:R-:W-:-:S03]  /*0ac0*/  @!P2 VIADD R13, R13, 0x1 ;  /* 0x000000010d0da836 */ /* 0x000fc60000000000 */
[----:B------:R-:W-:Y:S02]  /*0ad0*/  ISETP.GE.U32.AND P1, PT, R6, R3, PT ;  /* 0x000000030600720c */ /* 0x000fe40003f26070 */
[----:B------:R-:W-:-:S04]  /*0ae0*/  LOP3.LUT R3, R15, R12, RZ, 0x3c, !PT ;  /* 0x0000000c0f037212 */ /* 0x000fc800078e3cff */
[----:B------:R-:W-:-:S07]  /*0af0*/  ISETP.GE.AND P3, PT, R3, RZ, PT ;  /* 0x000000ff0300720c */ /* 0x000fce0003f66270 */
[----:B------:R-:W-:-:S06]  /*0b00*/  @P1 IADD3 R13, PT, PT, R13, 0x1, RZ ;  /* 0x000000010d0d1810 */ /* 0x000fcc0007ffe0ff */
[----:B------:R-:W-:-:S05]  /*0b10*/  @!P3 IMAD.MOV R13, RZ, RZ, -R13 ;  /* 0x000000ffff0db224 */ /* 0x000fca00078e0a0d */
[----:B------:R-:W-:-:S04]  /*0b20*/  SEL R14, R14, R13, !P0 ;  /* 0x0000000d0e0e7207 */ /* 0x000fc80004000000 */
[C---:B------:R-:W-:Y:S01]  /*0b30*/  IADD3 R3, PT, PT, -R14.reuse, RZ, RZ ;  /* 0x000000ff0e037210 */ /* 0x040fe20007ffe1ff */
[----:B------:R-:W-:-:S04]  /*0b40*/  IMAD R14, R14, 0x10, R19 ;  /* 0x000000100e0e7824 */ /* 0x000fc800078e0213 */
[----:B------:R-:W-:-:S05]  /*0b50*/  IMAD R15, R12, R3, R15 ;  /* 0x000000030c0f7224 */ /* 0x000fca00078e020f */
[----:B------:R-:W-:-:S05]  /*0b60*/  LEA R8, R15, R22, 0x4 ;  /* 0x000000160f087211 */ /* 0x000fca00078e20ff */
[C---:B------:R-:W-:Y:S02]  /*0b70*/  IMAD R7, R14.reuse, R21, R8 ;  /* 0x000000150e077224 */ /* 0x040fe400078e0208 */
[----:B------:R-:W-:Y:S02]  /*0b80*/  VIADD R14, R14, 0xffffffff ;  /* 0xffffffff0e0e7836 */ /* 0x000fe40000000000 */
[----:B------:R-:W-:-:S04]  /*0b90*/  IMAD.WIDE R6, R7, 0x4, R4 ;  /* 0x0000000407067825 */ /* 0x000fc800078e0204 */
        /* <DEDUP_REMOVED lines=8> */
[----:B------:R-:W-:Y:S01]  /*0c20*/  IADD3 R15, PT, PT, R17, 0x3, RZ ;  /* 0x00000003110f7810 */ /* 0x000fe20007ffe0ff */
        /* <DEDUP_REMOVED lines=8> */
[----:B------:R-:W-:-:S04]  /*0cb0*/  FADD R14, R3, -R10 ;  /* 0x8000000a030e7221 */ /* 0x000fc80000000000 */
[----:B------:R-:W-:-:S07]  /*0cc0*/  FADD R27, R27, |R14| ;  /* 0x4000000e1b1b7221 */ /* 0x000fce0000000000 */
.L_x_1:
[----:B------:R-:W4:Y:S02]  /*0cd0*/  LDCU UR4, c[0x0][0x388] ;  /* 0x00007100ff0477ac */ /* 0x000f240008000800 */
[----:B----4-:R-:W-:-:S04]  /*0ce0*/  UIADD3 UR4, UPT, UPT, UR4, -0x1, URZ ;  /* 0xffffffff04047890 */ /* 0x010fc8000fffe0ff */
[----:B------:R-:W-:-:S09]  /*0cf0*/  UISETP.GE.U32.AND UP0, UPT, UR4, 0x3, UPT ;  /* 0x000000030400788c */ /* 0x000fd2000bf06070 */
[----:B------:R-:W-:Y:S05]  /*0d00*/  BRA.U !UP0, `(.L_x_2) ;  /* 0x0000000908ec7547 */ /* 0x000fea000b800000 */
[----:B0-----:R-:W0:Y:S01]  /*0d10*/  LDC R3, c[0x0][0x38c] ;  /* 0x0000e300ff037b82 */ /* 0x001e220000000800 */
[----:B------:R-:W-:Y:S01]  /*0d20*/  BSSY.RECONVERGENT B0, `(.L_x_2) ;  /* 0x00000b9000007945 */ /* 0x000fe20003800200 */
[----:B0-----:R-:W-:-:S04]  /*0d30*/  IABS R11, R3 ;  /* 0x00000003000b7213 */ /* 0x001fc80000000000 */
[----:B-123--:R-:W0:Y:S08]  /*0d40*/  I2F.RP R6, R11 ;  /* 0x0000000b00067306 */ /* 0x00ee300000209400 */
[----:B0-----:R-:W0:Y:S02]  /*0d50*/  MUFU.RCP R6, R6 ;  /* 0x0000000600067308 */ /* 0x001e240000001000 */
[----:B0-----:R-:W-:-:S06]  /*0d60*/  VIADD R4, R6, 0xffffffe ;  /* 0x0ffffffe06047836 */ /* 0x001fcc0000000000 */
[----:B------:R0:W1:Y:S02]  /*0d70*/  F2I.FTZ.U32.TRUNC.NTZ R5, R4 ;  /* 0x0000000400057305 */ /* 0x000064000021f000 */
[----:B0-----:R-:W-:Y:S01]  /*0d80*/  IMAD.MOV.U32 R4, RZ, RZ, RZ ;  /* 0x000000ffff047224 */ /* 0x001fe200078e00ff */
[----:B-1----:R-:W-:-:S05]  /*0d90*/  IADD3 R8, PT, PT, RZ, -R5, RZ ;  /* 0x80000005ff087210 */ /* 0x002fca0007ffe0ff */
[----:B------:R-:W-:-:S04]  /*0da0*/  IMAD R3, R8, R11, RZ ;  /* 0x0000000b08037224 */ /* 0x000fc800078e02ff */
[----:B------:R-:W-:-:S07]  /*0db0*/  IMAD.HI.U32 R3, R5, R3, R4 ;  /* 0x0000000305037227 */ /* 0x000fce00078e0004 */
.L_x_3:
[----:B0-----:R-:W0:Y:S01]  /*0dc0*/  LDC R14, c[0x0][0x38c] ;  /* 0x0000e300ff0e7b82 */ /* 0x001e220000000800 */
[----:B------:R-:W-:-:S05]  /*0dd0*/  IABS R4, R15 ;  /* 0x0000000f00047213 */ /* 0x000fca0000000000 */
[----:B------:R-:W-:Y:S02]  /*0de0*/  IMAD.HI.U32 R3, R3, R4, RZ ;  /* 0x0000000403037227 */ /* 0x000fe400078e00ff */
[----:B------:R-:W1:Y:S03]  /*0df0*/  LDC R13, c[0x0][0x390] ;  /* 0x0000e400ff0d7b82 */ /* 0x000e660000000800 */
[----:B------:R-:W-:Y:S02]  /*0e00*/  IADD3 R5, PT, PT, -R3, RZ, RZ ;  /* 0x000000ff03057210 */ /* 0x000fe40007ffe1ff */
[-C--:B0-----:R-:W-:Y:S02]  /*0e10*/  IABS R12, R14.reuse ;  /* 0x0000000e000c7213 */ /* 0x081fe40000000000 */
[----:B------:R-:W-:-:S03]  /*0e20*/  LOP3.LUT R21, RZ, R14, RZ, 0x33, !PT ;  /* 0x0000000eff157212 */ /* 0x000fc600078e33ff */
[----:B------:R-:W-:-:S05]  /*0e30*/  IMAD R4, R12, R5, R4 ;  /* 0x000000050c047224 */ /* 0x000fca00078e0204 */
[----:B------:R-:W-:-:S13]  /*0e40*/  ISETP.GT.U32.AND P1, PT, R11, R4, PT ;  /* 0x000000040b00720c */ /* 0x000fda0003f24070 */
[----:B------:R-:W-:Y:S01]  /*0e50*/  @!P1 IMAD.IADD R4, R4, 0x1, -R12 ;  /* 0x0000000104049824 */ /* 0x000fe200078e0a0c */
[----:B------:R-:W-:-:S04]  /*0e60*/  @!P1 IADD3 R3, PT, PT, R3, 0x1, RZ ;  /* 0x0000000103039810 */ /* 0x000fc80007ffe0ff */
[----:B------:R-:W-:Y:S02]  /*0e70*/  ISETP.GE.U32.AND P0, PT, R4, R11, PT ;  /* 0x0000000b0400720c */ /* 0x000fe40003f06070 */
[----:B------:R-:W-:-:S04]  /*0e80*/  LOP3.LUT R4, R15, R14, RZ, 0x3c, !PT ;  /* 0x0000000e0f047212 */ /* 0x000fc800078e3cff */
[----:B------:R-:W-:Y:S02]  /*0e90*/  ISETP.GE.AND P2, PT, R4, RZ, PT ;  /* 0x000000ff0400720c */ /* 0x000fe40003f46270 */
[----:B------:R-:W0:Y:S05]  /*0ea0*/  LDC.64 R4, c[0x0][0x380] ;  /* 0x0000e000ff047b82 */ /* 0x000e2a0000000a00 */
[----:B------:R-:W-:Y:S01]  /*0eb0*/  @P0 VIADD R3, R3, 0x1 ;  /* 0x0000000103030836 */ /* 0x000fe20000000000 */
[----:B------:R-:W-:-:S05]  /*0ec0*/  ISETP.NE.AND P0, PT, R14, RZ, PT ;  /* 0x000000ff0e00720c */ /* 0x000fca0003f05270 */
[----:B------:R-:W-:-:S04]  /*0ed0*/  @!P2 IADD3 R3, PT, PT, -R3, RZ, RZ ;  /* 0x000000ff0303a210 */ /* 0x000fc80007ffe1ff */
[----:B------:R-:W-:-:S05]  /*0ee0*/  SEL R6, R21, R3, !P0 ;  /* 0x0000000315067207 */ /* 0x000fca0004000000 */
[----:B------:R-:W-:Y:S01]  /*0ef0*/  IMAD.MOV R3, RZ, RZ, -R6 ;  /* 0x000000ffff037224 */ /* 0x000fe200078e0a06 */
[----:B------:R-:W-:-:S03]  /*0f00*/  LEA R6, R6, R19, 0x4 ;  /* 0x0000001306067211 */ /* 0x000fc600078e20ff */
[----:B------:R-:W-:-:S04]  /*0f10*/  IMAD R3, R14, R3, R15 ;  /* 0x000000030e037224 */ /* 0x000fc800078e020f */
[----:B------:R-:W-:-:S04]  /*0f20*/  IMAD R10, R3, 0x10, R22 ;  /* 0x00000010030a7824 */ /* 0x000fc800078e0216 */
[----:B-1----:R-:W-:-:S04]  /*0f30*/  IMAD R9, R6, R13, R10 ;  /* 0x0000000d06097224 */ /* 0x002fc800078e020a */
[----:B0-----:R-:W-:-:S05]  /*0f40*/  IMAD.WIDE R8, R9, 0x4, R4 ;  /* 0x0000000409087825 */ /* 0x001fca00078e0204 */
[----:B------:R-:W2:Y:S04]  /*0f50*/  LDG.E R20, desc[UR36][R8.64] ;  /* 0x0000002408147981 */ /* 0x000ea8000c1e1900 */
[----:B------:R-:W2:Y:S04]  /*0f60*/  LDG.E R11, desc[UR36][R8.64+-0x4] ;  /* 0xfffffc24080b7981 */ /* 0x000ea8000c1e1900 */
[----:B------:R-:W3:Y:S01]  /*0f70*/  LDG.E R3, desc[UR36][R8.64+0x4] ;  /* 0x0000042408037981 */ /* 0x000ee2000c1e1900 */
[----:B------:R-:W-:-:S05]  /*0f80*/  IADD3 R6, PT, PT, R6, -0x1, RZ ;  /* 0xffffffff06067810 */ /* 0x000fca0007ffe0ff */
[----:B------:R-:W-:-:S04]  /*0f90*/  IMAD R7, R6, R13, R10 ;  /* 0x0000000d06077224 */ /* 0x000fc800078e020a */
[----:B------:R-:W-:-:S06]  /*0fa0*/  IMAD.WIDE R6, R7, 0x4, R4 ;  /* 0x0000000407067825 */ /* 0x000fcc00078e0204 */
[----:B------:R-:W4:Y:S01]  /*0fb0*/  LDG.E R6, desc[UR36][R6.64] ;  /* 0x0000002406067981 */ /* 0x000f22000c1e1900 */
[----:B--2---:R-:W-:-:S04]  /*0fc0*/  FADD R10, R20, R11 ;  /* 0x0000000b140a7221 */ /* 0x004fc80000000000 */
[----:B---3--:R-:W-:Y:S01]  /*0fd0*/  FADD R29, R10, R3 ;  /* 0x000000030a1d7221 */ /* 0x008fe20000000000 */
[----:B------:R-:W-:-:S06]  /*0fe0*/  IMAD.WIDE R10, R13, 0x4, R8 ;  /* 0x000000040d0a7825 */ /* 0x000fcc00078e0208 */
[----:B------:R0:W2:Y:S01]  /*0ff0*/  LDG.E R10, desc[UR36][R10.64] ;  /* 0x000000240a0a7981 */ /* 0x0000a2000c1e1900 */
[----:B------:R-:W1:Y:S08]  /*1000*/  I2F.RP R3, R12 ;  /* 0x0000000c00037306 */ /* 0x000e700000209400 */
[----:B-1----:R-:W1:Y:S01]  /*1010*/  MUFU.RCP R3, R3 ;  /* 0x0000000300037308 */ /* 0x002e620000001000 */
[----:B----4-:R-:W-:Y:S01]  /*1020*/  FADD R29, R29, R6 ;  /* 0x000000061d1d7221 */ /* 0x010fe20000000000 */
[----:B-1----:R-:W-:-:S06]  /*1030*/  VIADD R6, R3, 0xffffffe ;  /* 0x0ffffffe03067836 */ /* 0x002fcc0000000000 */
[----:B------:R1:W0:Y:S02]  /*1040*/  F2I.FTZ.U32.TRUNC.NTZ R7, R6 ;  /* 0x0000000600077305 */ /* 0x000224000021f000 */
[----:B-1----:R-:W-:Y:S01]  /*1050*/  IMAD.MOV.U32 R6, RZ, RZ, RZ ;  /* 0x000000ffff067224 */ /* 0x002fe200078e00ff */
[----:B0-----:R-:W-:-:S05]  /*1060*/  IADD3 R11, PT, PT, RZ, -R7, RZ ;  /* 0x80000007ff0b7210 */ /* 0x001fca0007ffe0ff */
[----:B------:R-:W-:-:S04]  /*1070*/  IMAD R3, R11, R12, RZ ;  /* 0x0000000c0b037224 */ /* 0x000fc800078e02ff */
[----:B------:R-:W-:Y:S01]  /*1080*/  IMAD.HI.U32 R3, R7, R3, R6 ;  /* 0x0000000307037227 */ /* 0x000fe200078e0006 */
[----:B------:R-:W-:Y:S01]  /*1090*/  IADD3 R7, PT, PT, R15, 0x1, RZ ;  /* 0x000000010f077810 */ /* 0x000fe20007ffe0ff */
[----:B------:R-:W-:Y:S01]  /*10a0*/  UMOV UR4, 0x9999999a ;  /* 0x9999999a00047882 */ /* 0x000fe20000000000 */
[----:B------:R-:W-:Y:S01]  /*10b0*/  UMOV UR5, 0x3fc99999 ;  /* 0x3fc9999900057882 */ /* 0x000fe20000000000 */
[----:B--2---:R-:W-:Y:S01]  /*10c0*/  FADD R29, R29, R10 ;  /* 0x0000000a1d1d7221 */ /* 0x004fe20000000000 */
[----:B------:R-:W-:-:S05]  /*10d0*/  IABS R10, R7 ;  /* 0x00000007000a7213 */ /* 0x000fca0000000000 */
[----:B------:R-:W0:Y:S01]  /*10e0*/  F2F.F64.F32 R28, R29 ;  /* 0x0000001d001c7310 */ /* 0x000e220000201800 */
[----:B------:R-:W-:-:S04]  /*10f0*/  IMAD.HI.U32 R6, R3, R10, RZ ;  /* 0x0000000a03067227 */ /* 0x000fc800078e00ff */
[----:B------:R-:W-:-:S04]  /*1100*/  IMAD.MOV R11, RZ, RZ, -R6 ;  /* 0x000000ffff0b7224 */ /* 0x000fc800078e0a06 */
[----:B------:R-:W-:Y:S01]  /*1110*/  IMAD R10, R12, R11, R10 ;  /* 0x0000000b0c0a7224 */ /* 0x000fe200078e020a */
[----:B------:R-:W-:Y:S01]  /*1120*/  MOV R11, R12 ;  /* 0x0000000c000b7202 */ /* 0x000fe20000000f00 */
[----:B0-----:R-:W-:-:S03]  /*1130*/  DMUL R28, R28, UR4 ;  /* 0x000000041c1c7c28 */ /* 0x001fc60008000000 */
[----:B------:R-:W-:-:S07]  /*1140*/  ISETP.GT.U32.AND P2, PT, R11, R10, PT ;  /* 0x0000000a0b00720c */ /* 0x000fce0003f44070 */
[----:B------:R-:W0:Y:S06]  /*1150*/  F2F.F32.F64 R28, R28 ;  /* 0x0000001c001c7310 */ /* 0x000e2c0000301000 */
[----:B------:R-:W-:-:S05]  /*1160*/  @!P2 IMAD.IADD R10, R10, 0x1, -R12 ;  /* 0x000000010a0aa824 */ /* 0x000fca00078e0a0c */
[----:B------:R-:W-:Y:S01]  /*1170*/  ISETP.GE.U32.AND P1, PT, R10, R11, PT ;  /* 0x0000000b0a00720c */ /* 0x000fe20003f26070 */
[----:B0-----:R0:W-:Y:S01]  /*1180*/  STG.E desc[UR36][R8.64], R28 ;  /* 0x0000001c08007986 */ /* 0x0011e2000c101924 */
[----:B------:R-:W-:Y:S02]  /*1190*/  @!P2 IADD3 R6, PT, PT, R6, 0x1, RZ ;  /* 0x000000010606a810 */ /* 0x000fe40007ffe0ff */
[----:B0-----:R-:W-:-:S04]  /*11a0*/  LOP3.LUT R8, R7, R14, RZ, 0x3c, !PT ;  /* 0x0000000e07087212 */ /* 0x001fc800078e3cff */
[----:B------:R-:W-:-:S05]  /*11b0*/  ISETP.GE.AND P3, PT, R8, RZ, PT ;  /* 0x000000ff0800720c */ /* 0x000fca0003f66270 */
[----:B------:R-:W-:-:S08]  /*11c0*/  @P1 VIADD R6, R6, 0x1 ;  /* 0x0000000106061836 */ /* 0x000fd00000000000 */
[----:B------:R-:W-:-:S04]  /*11d0*/  @!P3 IADD3 R6, PT, PT, -R6, RZ, RZ ;  /* 0x000000ff0606b210 */ /* 0x000fc80007ffe1ff */
[----:B------:R-:W-:-:S05]  /*11e0*/  SEL R6, R21, R6, !P0 ;  /* 0x0000000615067207 */ /* 0x000fca0004000000 */
[----:B------:R-:W-:Y:S01]  /*11f0*/  IMAD.MOV R8, RZ, RZ, -R6 ;  /* 0x000000ffff087224 */ /* 0x000fe200078e0a06 */
[----:B------:R-:W-:-:S03]  /*1200*/  LEA R6, R6, R19, 0x4 ;  /* 0x0000001306067211 */ /* 0x000fc600078e20ff */
[----:B------:R-:W-:-:S04]  /*1210*/  IMAD R7, R14, R8, R7 ;  /* 0x000000080e077224 */ /* 0x000fc800078e0207 */
[----:B------:R-:W-:Y:S01]  /*1220*/  IMAD R8, R7, 0x10, R22 ;  /* 0x0000001007087824 */ /* 0x000fe200078e0216 */
[----:B------:R-:W-:-:S03]  /*1230*/  IADD3 R29, PT, PT, R6, -0x1, RZ ;  /* 0xffffffff061d7810 */ /* 0x000fc60007ffe0ff */
[----:B------:R-:W-:-:S04]  /*1240*/  IMAD R7, R6, R13, R8 ;  /* 0x0000000d06077224 */ /* 0x000fc800078e0208 */
[----:B------:R-:W-:-:S04]  /*1250*/  IMAD.WIDE R6, R7, 0x4, R4 ;  /* 0x0000000407067825 */ /* 0x000fc800078e0204 */
[----:B------:R-:W-:Y:S01]  /*1260*/  FADD R20, R20, -R28 ;  /* 0x8000001c14147221 */ /* 0x000fe20000000000 */
[----:B------:R-:W-:Y:S01]  /*1270*/  IMAD R29, R29, R13, R8 ;  /* 0x0000000d1d1d7224 */ /* 0x000fe200078e0208 */
[----:B------:R-:W2:Y:S04]  /*1280*/  LDG.E R10, desc[UR36][R6.64] ;  /* 0x00000024060a7981 */ /* 0x000ea8000c1e1900 */
[----:B------:R-:W2:Y:S01]  /*1290*/  LDG.E R9, desc[UR36][R6.64+-0x4] ;  /* 0xfffffc2406097981 */ /* 0x000ea2000c1e1900 */
[----:B------:R-:W-:-:S03]  /*12a0*/  IMAD.WIDE R28, R29, 0x4, R4 ;  /* 0x000000041d1c7825 */ /* 0x000fc600078e0204 */
[----:B------:R-:W3:Y:S04]  /*12b0*/  LDG.E R8, desc[UR36][R6.64+0x4] ;  /* 0x0000042406087981 */ /* 0x000ee8000c1e1900 */
[----:B------:R-:W4:Y:S01]  /*12c0*/  LDG.E R29, desc[UR36][R28.64] ;  /* 0x000000241c1d7981 */ /* 0x000f22000c1e1900 */
[----:B--2---:R-:W-:-:S04]  /*12d0*/  FADD R9, R10, R9 ;  /* 0x000000090a097221 */ /* 0x004fc80000000000 */
[----:B---3--:R-:W-:-:S04]  /*12e0*/  FADD R8, R9, R8 ;  /* 0x0000000809087221 */ /* 0x008fc80000000000 */
[----:B----4-:R-:W-:Y:S01]  /*12f0*/  FADD R8, R8, R29 ;  /* 0x0000001d08087221 */ /* 0x010fe20000000000 */
[----:B------:R-:W-:-:S05]  /*1300*/  IMAD.WIDE R28, R13, 0x4, R6 ;  /* 0x000000040d1c7825 */ /* 0x000fca00078e0206 */
[----:B------:R0:W2:Y:S01]  /*1310*/  LDG.E R9, desc[UR36][R28.64] ;  /* 0x000000241c097981 */ /* 0x0000a2000c1e1900 */
[----:B------:R-:W-:Y:S01]  /*1320*/  FADD R20, |R20|, R27 ;  /* 0x0000001b14147221 */ /* 0x000fe20000000200 */
[----:B------:R-:W-:-:S05]  /*1330*/  VIADD R27, R15, 0x2 ;  /* 0x000000020f1b7836 */ /* 0x000fca0000000000 */
[----:B0-----:R-:W-:Y:S01]  /*1340*/  IABS R28, R27 ;  /* 0x0000001b001c7213 */ /* 0x001fe20000000000 */
[----:B--2---:R-:W-:-:S06]  /*1350*/  FADD R9, R8, R9 ;  /* 0x0000000908097221 */ /* 0x004fcc0000000000 */
[----:B------:R-:W0:Y:S02]  /*1360*/  F2F.F64.F32 R8, R9 ;  /* 0x0000000900087310 */ /* 0x000e240000201800 */
[----:B0-----:R-:W-:-:S10]  /*1370*/  DMUL R8, R8, UR4 ;  /* 0x0000000408087c28 */ /* 0x001fd40008000000 */
[----:B------:R0:W1:Y:S02]  /*1380*/  F2F.F32.F64 R9, R8 ;  /* 0x0000000800097310 */ /* 0x0000640000301000 */
[----:B0-----:R-:W-:Y:S01]  /*1390*/  IMAD.HI.U32 R8, R3, R28, RZ ;  /* 0x0000001c03087227 */ /* 0x001fe200078e00ff */
[----:B-1----:R0:W-:Y:S04]  /*13a0*/  STG.E desc[UR36][R6.64], R9 ;  /* 0x0000000906007986 */ /* 0x0021e8000c101924 */
[----:B------:R-:W-:Y:S01]  /*13b0*/  IADD3 R29, PT, PT, -R8, RZ, RZ ;  /* 0x000000ff081d7210 */ /* 0x000fe20007ffe1ff */
[----:B------:R-:W-:-:S04]  /*13c0*/  FADD R10, R10, -R9 ;  /* 0x800000090a0a7221 */ /* 0x000fc80000000000 */
[----:B------:R-:W-:Y:S01]  /*13d0*/  IMAD R28, R12, R29, R28 ;  /* 0x0000001d0c1c7224 */ /* 0x000fe200078e021c */
[----:B0-----:R-:W-:-:S04]  /*13e0*/  IADD3 R7, PT, PT, R15, 0x3, RZ ;  /* 0x000000030f077810 */ /* 0x001fc80007ffe0ff */
[----:B------:R-:W-:Y:S01]  /*13f0*/  IABS R9, R7 ;  /* 0x0000000700097213 */ /* 0x000fe20000000000 */
[----:B------:R-:W-:Y:S01]  /*1400*/  FADD R10, R20, |R10| ;  /* 0x4000000a140a7221 */ /* 0x000fe20000000000 */
[----:B------:R-:W-:-:S03]  /*1410*/  ISETP.GT.U32.AND P4, PT, R11, R28, PT ;  /* 0x0000001c0b00720c */ /* 0x000fc60003f84070 */
[----:B------:R-:W-:-:S04]  /*1420*/  IMAD.HI.U32 R6, R3, R9, RZ ;  /* 0x0000000903067227 */ /* 0x000fc800078e00ff */
[----:B------:R-:W-:-:S04]  /*1430*/  IMAD.MOV R20, RZ, RZ, -R6 ;  /* 0x000000ffff147224 */ /* 0x000fc800078e0a06 */
[----:B------:R-:W-:Y:S02]  /*1440*/  IMAD R20, R12, R20, R9 ;  /* 0x000000140c147224 */ /* 0x000fe400078e0209 */
[----:B------:R-:W-:-:S03]  /*1450*/  @!P4 IMAD.IADD R28, R28, 0x1, -R12 ;  /* 0x000000011c1cc824 */ /* 0x000fc600078e0a0c */
[----:B------:R-:W-:Y:S02]  /*1460*/  ISETP.GT.U32.AND P2, PT, R11, R20, PT ;  /* 0x000000140b00720c */ /* 0x000fe40003f44070 */
[----:B------:R-:W-:Y:S02]  /*1470*/  ISETP.GE.U32.AND P1, PT, R28, R11, PT ;  /* 0x0000000b1c00720c */ /* 0x000fe40003f26070 */
[----:B------:R-:W-:Y:S01]  /*1480*/  LOP3.LUT R9, R27, R14, RZ, 0x3c, !PT ;  /* 0x0000000e1b097212 */ /* 0x000fe200078e3cff */
[----:B------:R-:W-:-:S03]  /*1490*/  @!P4 VIADD R8, R8, 0x1 ;  /* 0x000000010808c836 */ /* 0x000fc60000000000 */
[----:B------:R-:W-:-:S05]  /*14a0*/  ISETP.GE.AND P3, PT, R9, RZ, PT ;  /* 0x000000ff0900720c */ /* 0x000fca0003f66270 */
[----:B------:R-:W-:Y:S02]  /*14b0*/  @!P2 IADD3 R20, PT, PT, R20, -R12, RZ ;  /* 0x8000000c1414a210 */ /* 0x000fe40007ffe0ff */
[----:B------:R-:W-:Y:S02]  /*14c0*/  LOP3.LUT R9, R7, R14, RZ, 0x3c, !PT ;  /* 0x0000000e07097212 */ /* 0x000fe400078e3cff */
[----:B------:R-:W-:Y:S02]  /*14d0*/  ISETP.GE.U32.AND P4, PT, R20, R11, PT ;  /* 0x0000000b1400720c */ /* 0x000fe40003f86070 */
[----:B------:R-:W-:Y:S02]  /*14e0*/  @P1 IADD3 R8, PT, PT, R8, 0x1, RZ ;  /* 0x0000000108081810 */ /* 0x000fe40007ffe0ff */
[----:B------:R-:W-:Y:S01]  /*14f0*/  ISETP.GE.AND P1, PT, R9, RZ, PT ;  /* 0x000000ff0900720c */ /* 0x000fe20003f26270 */
[----:B------:R-:W-:Y:S01]  /*1500*/  @!P2 VIADD R6, R6, 0x1 ;  /* 0x000000010606a836 */ /* 0x000fe20000000000 */
[----:B------:R-:W-:-:S04]  /*1510*/  @!P3 IADD3 R8, PT, PT, -R8, RZ, RZ ;  /* 0x000000ff0808b210 */ /* 0x000fc80007ffe1ff */
[----:B------:R-:W-:-:S03]  /*1520*/  SEL R8, R21, R8, !P0 ;  /* 0x0000000815087207 */ /* 0x000fc60004000000 */
[----:B------:R-:W-:Y:S01]  /*1530*/  @P4 VIADD R6, R6, 0x1 ;  /* 0x0000000106064836 */ /* 0x000fe20000000000 */
[----:B------:R-:W-:-:S03]  /*1540*/  IADD3 R9, PT, PT, -R8, RZ, RZ ;  /* 0x000000ff08097210 */ /* 0x000fc60007ffe1ff */
[----:B------:R-:W-:Y:S02]  /*1550*/  @!P1 IMAD.MOV R6, RZ, RZ, -R6 ;  /* 0x000000ffff069224 */ /* 0x000fe400078e0a06 */
[----:B------:R-:W-:Y:S01]  /*1560*/  IMAD R27, R14, R9, R27 ;  /* 0x000000090e1b7224 */ /* 0x000fe200078e021b */
[----:B------:R-:W-:Y:S02]  /*1570*/  LEA R8, R8, R19, 0x4 ;  /* 0x0000001308087211 */ /* 0x000fe400078e20ff */
[----:B------:R-:W-:Y:S01]  /*1580*/  SEL R12, R21, R6, !P0 ;  /* 0x00000006150c7207 */ /* 0x000fe20004000000 */
[----:B------:R-:W-:-:S03]  /*1590*/  IMAD R6, R27, 0x10, R22 ;  /* 0x000000101b067824 */ /* 0x000fc600078e0216 */
[----:B------:R-:W-:Y:S01]  /*15a0*/  IADD3 R27, PT, PT, -R12, RZ, RZ ;  /* 0x000000ff0c1b7210 */ /* 0x000fe20007ffe1ff */
[----:B------:R-:W-:-:S04]  /*15b0*/  IMAD R9, R8, R13, R6 ;  /* 0x0000000d08097224 */ /* 0x000fc800078e0206 */
[----:B------:R-:W-:Y:S02]  /*15c0*/  IMAD R27, R14, R27, R7 ;  /* 0x0000001b0e1b7224 */ /* 0x000fe400078e0207 */
        /* <DEDUP_REMOVED lines=9> */
[----:B------:R0:W5:Y:S01]  /*1660*/  LDG.E R21, desc[UR36][R20.64] ;  /* 0x0000002414157981 */ /* 0x000162000c1e1900 */
[----:B------:R-:W-:Y:S01]  /*1670*/  LEA R12, R12, R19, 0x4 ;  /* 0x000000130c0c7211 */ /* 0x000fe200078e20ff */
[----:B------:R-:W-:-:S03]  /*1680*/  IMAD R27, R27, 0x10, R22 ;  /* 0x000000101b1b7824 */ /* 0x000fc600078e0216 */
[----:B0-----:R-:W-:Y:S01]  /*1690*/  IADD3 R20, PT, PT, R12, -0x1, RZ ;  /* 0xffffffff0c147810 */ /* 0x001fe20007ffe0ff */
[----:B--2---:R-:W-:-:S04]  /*16a0*/  FADD R7, R14, R7 ;  /* 0x000000070e077221 */ /* 0x004fc80000000000 */
[----:B---3--:R-:W-:-:S04]  /*16b0*/  FADD R6, R7, R6 ;  /* 0x0000000607067221 */ /* 0x008fc80000000000 */
[----:B----4-:R-:W-:-:S04]  /*16c0*/  FADD R6, R6, R29 ;  /* 0x0000001d06067221 */ /* 0x010fc80000000000 */
[----:B-----5:R-:W-:-:S06]  /*16d0*/  FADD R6, R6, R21 ;  /* 0x0000001506067221 */ /* 0x020fcc0000000000 */
[----:B------:R-:W0:Y:S02]  /*16e0*/  F2F.F64.F32 R6, R6 ;  /* 0x0000000600067310 */ /* 0x000e240000201800 */
[----:B0-----:R-:W-:Y:S01]  /*16f0*/  DMUL R6, R6, UR4 ;  /* 0x0000000406067c28 */ /* 0x001fe20008000000 */
[----:B------:R-:W-:-:S09]  /*1700*/  IMAD R29, R12, R13, R27 ;  /* 0x0000000d0c1d7224 */ /* 0x000fd200078e021b */
[----:B------:R-:W0:Y:S01]  /*1710*/  F2F.F32.F64 R7, R6 ;  /* 0x0000000600077310 */ /* 0x000e220000301000 */
[----:B------:R-:W-:-:S04]  /*1720*/  IMAD.WIDE R28, R29, 0x4, R4 ;  /* 0x000000041d1c7825 */ /* 0x000fc800078e0204 */
[----:B------:R-:W-:-:S04]  /*1730*/  IMAD R27, R20, R13, R27 ;  /* 0x0000000d141b7224 */ /* 0x000fc800078e021b */
[----:B------:R-:W-:Y:S01]  /*1740*/  IMAD.WIDE R4, R27, 0x4, R4 ;  /* 0x000000041b047825 */ /* 0x000fe200078e0204 */
[----:B0-----:R0:W-:Y:S04]  /*1750*/  STG.E desc[UR36][R8.64], R7 ;  /* 0x0000000708007986 */ /* 0x0011e8000c101924 */
[----:B------:R-:W2:Y:S04]  /*1760*/  LDG.E R20, desc[UR36][R28.64] ;  /* 0x000000241c147981 */ /* 0x000ea8000c1e1900 */
[----:B------:R-:W2:Y:S01]  /*1770*/  LDG.E R21, desc[UR36][R28.64+-0x4] ;  /* 0xfffffc241c157981 */ /* 0x000ea2000c1e1900 */
[----:B------:R-:W-:-:S03]  /*1780*/  IMAD.WIDE R12, R13, 0x4, R28 ;  /* 0x000000040d0c7825 */ /* 0x000fc600078e021c */
[----:B------:R-:W3:Y:S04]  /*1790*/  LDG.E R6, desc[UR36][R28.64+0x4] ;  /* 0x000004241c067981 */ /* 0x000ee8000c1e1900 */
[----:B------:R-:W4:Y:S04]  /*17a0*/  LDG.E R5, desc[UR36][R4.64] ;  /* 0x0000002404057981 */ /* 0x000f28000c1e1900 */
[----:B------:R-:W5:Y:S01]  /*17b0*/  LDG.E R13, desc[UR36][R12.64] ;  /* 0x000000240c0d7981 */ /* 0x000f62000c1e1900 */
[----:B------:R-:W-:-:S05]  /*17c0*/  VIADD R15, R15, 0x4 ;  /* 0x000000040f0f7836 */ /* 0x000fca0000000000 */
[----:B------:R-:W-:Y:S01]  /*17d0*/  ISETP.NE.AND P0, PT, R15, R24, PT ;  /* 0x000000180f00720c */ /* 0x000fe20003f05270 */
[----:B0-----:R-:W-:-:S04]  /*17e0*/  FADD R7, R14, -R7 ;  /* 0x800000070e077221 */ /* 0x001fc80000000000 */
[----:B------:R-:W-:Y:S01]  /*17f0*/  FADD R7, R10, |R7| ;  /* 0x400000070a077221 */ /* 0x000fe20000000000 */
        /* <DEDUP_REMOVED lines=9> */
[----:B------:R-:W-:Y:S01]  /*1890*/  FADD R27, R7, |R20| ;  /* 0x40000014071b7221 */ /* 0x000fe20000000000 */
[----:B------:R-:W-:Y:S06]  /*18a0*/  @P0 BRA `(.L_x_3) ;  /* 0xfffffff400440947 */ /* 0x000fec000383ffff */
[----:B------:R-:W-:Y:S05]  /*18b0*/  BSYNC.RECONVERGENT B0 ;  /* 0x0000000000007941 */ /* 0x000fea0003800200 */
.L_x_2:
[----:B0-----:R-:W0:Y:S01]  /*18c0*/  S2R R3, SR_TID.Y ;  /* 0x0000000000037919 */ /* 0x001e220000002200 */
[----:B------:R-:W4:Y:S01]  /*18d0*/  S2UR UR5, SR_CgaCtaId ;  /* 0x00000000000579c3 */ /* 0x000f220000008800 */
[----:B------:R-:W-:Y:S02]  /*18e0*/  UMOV UR4, 0x400 ;  /* 0x0000040000047882 */ /* 0x000fe40000000000 */
[----:B----4-:R-:W-:Y:S01]  /*18f0*/  ULEA UR4, UR5, UR4, 0x18 ;  /* 0x0000000405047291 */ /* 0x010fe2000f8ec0ff */
[----:B0-----:R-:W-:-:S05]  /*1900*/  LEA R3, R0, R3, 0x4 ;  /* 0x0000000300037211 */ /* 0x001fca00078e20ff */
[----:B------:R-:W-:-:S05]  /*1910*/  LEA R4, R3, UR4, 0x2 ;  /* 0x0000000403047c11 */ /* 0x000fca000f8e10ff */
[----:B------:R4:W-:Y:S02]  /*1920*/  STS [R4], R27 ;  /* 0x0000001b04007388 */ /* 0x0009e40000000800 */
.L_x_0:
[----:B------:R-:W1:Y:S01]  /*1930*/  S2R R11, SR_TID.Y ;  /* 0x00000000000b7919 */ /* 0x000e620000002200 */
[----:B------:R-:W-:Y:S01]  /*1940*/  MOV R13, 0x400 ;  /* 0x00000400000d7802 */ /* 0x000fe20000000f00 */
[----:B------:R-:W-:Y:S01]  /*1950*/  UMOV UR4, 0xffffffff ;  /* 0xffffffff00047882 */ /* 0x000fe20000000000 */
[----:B---3--:R-:W3:Y:S01]  /*1960*/  S2R R10, SR_CgaCtaId ;  /* 0x00000000000a7919 */ /* 0x008ee20000008800 */
[----:B-12---:R-:W-:Y:S01]  /*1970*/  IMAD R8, R0, 0x10, R11 ;  /* 0x0000001000087824 */ /* 0x006fe200078e020b */
[----:B---3--:R-:W-:-:S03]  /*1980*/  LEA R7, R10, R13, 0x18 ;  /* 0x0000000d0a077211 */ /* 0x008fc600078ec0ff */
[C---:B------:R-:W-:Y:S01]  /*1990*/  VIADD R12, R8.reuse, 0x4 ;  /* 0x00000004080c7836 */ /* 0x040fe20000000000 */
[C---:B------:R-:W-:Y:S02]  /*19a0*/  LOP3.LUT R5, R8.reuse, 0x1f, RZ, 0xc0, !PT ;  /* 0x0000001f08057812 */ /* 0x040fe400078ec0ff */
[C---:B------:R-:W-:Y:S02]  /*19b0*/  IADD3 R9, PT, PT, R8.reuse, 0x8, RZ ;  /* 0x0000000808097810 */ /* 0x040fe40007ffe0ff */
[C---:B0-----:R-:W-:Y:S02]  /*19c0*/  LOP3.LUT R3, R5.reuse, 0x10, RZ, 0x3c, !PT ;  /* 0x0000001005037812 */ /* 0x041fe400078e3cff */
[----:B------:R-:W-:Y:S02]  /*19d0*/  ISETP.NE.AND P0, PT, R5, RZ, PT ;  /* 0x000000ff0500720c */ /* 0x000fe40003f05270 */
[----:B------:R-:W-:Y:S02]  /*19e0*/  LOP3.LUT R0, R3, 0x7fe0, R8, 0xf8, !PT ;  /* 0x00007fe003007812 */ /* 0x000fe400078ef808 */
[----:B------:R-:W-:-:S02]  /*19f0*/  IADD3 R3, PT, PT, R8, 0x2, RZ ;  /* 0x0000000208037810 */ /* 0x000fc40007ffe0ff */
[----:B------:R-:W-:Y:S01]  /*1a00*/  LEA R6, R0, R7, 0x2 ;  /* 0x0000000700067211 */ /* 0x000fe200078e10ff */
[----:B------:R-:W-:Y:S01]  /*1a10*/  IMAD R0, R8, 0x4, R7 ;  /* 0x0000000408007824 */ /* 0x000fe200078e0207 */
[----:B------:R-:W-:Y:S02]  /*1a20*/  LOP3.LUT R15, R12, 0x1f, RZ, 0xc0, !PT ;  /* 0x0000001f0c0f7812 */ /* 0x000fe400078ec0ff */
[----:B------:R-:W-:Y:S01]  /*1a30*/  LOP3.LUT R3, R3, 0x1f, RZ, 0xc0, !PT ;  /* 0x0000001f03037812 */ /* 0x000fe200078ec0ff */
[----:B----4-:R-:W0:Y:S01]  /*1a40*/  LDS R4, [R6] ;  /* 0x0000000006047984 */ /* 0x010e220000000800 */
[----:B------:R-:W-:Y:S02]  /*1a50*/  LOP3.LUT R9, R9, 0x1f, RZ, 0xc0, !PT ;  /* 0x0000001f09097812 */ /* 0x000fe400078ec0ff */
[--C-:B------:R-:W-:Y:S02]  /*1a60*/  LOP3.LUT R14, R15, 0x7fe0, R8.reuse, 0xf8, !PT ;  /* 0x00007fe00f0e7812 */ /* 0x100fe400078ef808 */
[----:B------:R-:W-:Y:S01]  /*1a70*/  LOP3.LUT R12, R9, 0x7fe0, R8, 0xf8, !PT ;  /* 0x00007fe0090c7812 */ /* 0x000fe200078ef808 */
[----:B0-----:R-:W-:Y:S01]  /*1a80*/  FADD R27, R4, R27 ;  /* 0x0000001b041b7221 */ /* 0x001fe20000000000 */
[----:B------:R-:W-:-:S04]  /*1a90*/  VIADD R4, R8, 0x1 ;  /* 0x0000000108047836 */ /* 0x000fc80000000000 */
[----:B------:R0:W-:Y:S01]  /*1aa0*/  STS [R0], R27 ;  /* 0x0000001b00007388 */ /* 0x0001e20000000800 */
[----:B------:R-:W-:Y:S02]  /*1ab0*/  LOP3.LUT R5, R4, 0x1f, RZ, 0xc0, !PT ;  /* 0x0000001f04057812 */ /* 0x000fe400078ec0ff */
[--C-:B------:R-:W-:Y:S02]  /*1ac0*/  LOP3.LUT R4, R3, 0x7fe0, R8.reuse, 0xf8, !PT ;  /* 0x00007fe003047812 */ /* 0x100fe400078ef808 */
[----:B------:R-:W-:Y:S02]  /*1ad0*/  LOP3.LUT R6, R5, 0x7fe0, R8, 0xf8, !PT ;  /* 0x00007fe005067812 */ /* 0x000fe400078ef808 */
[-C--:B------:R-:W-:Y:S02]  /*1ae0*/  LEA R4, R4, R7.reuse, 0x2 ;  /* 0x0000000704047211 */ /* 0x080fe400078e10ff */
[----:B------:R-:W-:Y:S01]  /*1af0*/  LEA R5, R12, R7, 0x2 ;  /* 0x000000070c057211 */ /* 0x000fe200078e10ff */
[----:B------:R-:W-:-:S02]  /*1b00*/  IMAD R3, R6, 0x4, R7 ;  /* 0x0000000406037824 */ /* 0x000fc400078e0207 */
[----:B------:R-:W-:Y:S01]  /*1b10*/  IMAD R6, R14, 0x4, R7 ;  /* 0x000000040e067824 */ /* 0x000fe200078e0207 */
[----:B0-----:R-:W-:Y:S06]  /*1b20*/  BRA.DIV UR4, `(.L_x_4) ;  /* 0x0000000a04507947 */ /* 0x001fec000b800000 */
[----:B------:R-:W-:Y:S01]  /*1b30*/  NOP ;  /* 0x0000000000007918 */ /* 0x000fe20000000000 */
[----:B------:R-:W-:Y:S04]  /*1b40*/  LDS R5, [R5] ;  /* 0x0000000005057984 */ /* 0x000fe80000000800 */
[----:B------:R-:W0:Y:S02]  /*1b50*/  LDS R12, [R0] ;  /* 0x00000000000c7984 */ /* 0x000e240000000800 */
[----:B0-----:R-:W-:-:S05]  /*1b60*/  FADD R7, R5, R12 ;  /* 0x0000000c05077221 */ /* 0x001fca0000000000 */
[----:B------:R-:W-:Y:S01]  /*1b70*/  STS [R0], R7 ;  /* 0x0000000700007388 */ /* 0x000fe20000000800 */
[----:B------:R-:W-:-:S03]  /*1b80*/  NOP ;  /* 0x0000000000007918 */ /* 0x000fc60000000000 */
        /* <DEDUP_REMOVED lines=13> */
[----:B------:R0:W-:Y:S01]  /*1c60*/  STS [R0], R7 ;  /* 0x0000000700007388 */ /* 0x0001e20000000800 */
[----:B------:R-:W-:Y:S01]  /*1c70*/  NOP ;  /* 0x0000000000007918 */ /* 0x000fe20000000000 */
.L_x_22:
[----:B------:R-:W1:Y:S01]  /*1c80*/  @!P0 S2R R4, SR_CgaCtaId ;  /* 0x0000000000048919 */ /* 0x000e620000008800 */
[----:B------:R-:W-:Y:S01]  /*1c90*/  @!P0 MOV R3, 0x400 ;  /* 0x0000040000038802 */ /* 0x000fe20000000f00 */
[----:B------:R-:W-:Y:S05]  /*1ca0*/  WARPSYNC.ALL ;  /* 0x0000000000007948 */ /* 0x000fea0003800000 */
[----:B0-----:R-:W0:Y:S01]  /*1cb0*/  @!P0 LDS R0, [R0] ;  /* 0x0000000000008984 */ /* 0x001e220000000800 */
[----:B------:R-:W-:Y:S01]  /*1cc0*/  @!P0 IADD3 R3, PT, PT, R3, 0x400, RZ ;  /* 0x0000040003038810 */ /* 0x000fe20007ffe0ff */
[----:B------:R-:W-:Y:S01]  /*1cd0*/  BSSY B7, `(.L_x_5) ;  /* 0x000006d000077945 */ /* 0x000fe20003800000 */
[----:B------:R-:W-:-:S02]  /*1ce0*/  LOP3.LUT R18, R18, 0x1, RZ, 0x3c, !PT ;  /* 0x0000000112127812 */ /* 0x000fc400078e3cff */
[----:B-1----:R-:W-:-:S04]  /*1cf0*/  @!P0 LEA R3, R4, R3, 0x18 ;  /* 0x0000000304038211 */ /* 0x002fc800078ec0ff */
[----:B------:R-:W-:-:S05]  /*1d00*/  @!P0 LEA.HI R3, R8, R3, RZ, 0x1d ;  /* 0x0000000308038211 */ /* 0x000fca00078fe8ff */
[----:B0-----:R0:W-:Y:S01]  /*1d10*/  @!P0 STS [R3], R0 ;  /* 0x0000000003008388 */ /* 0x0011e20000000800 */
[----:B------:R-:W-:Y:S01]  /*1d20*/  BAR.SYNC.DEFER_BLOCKING 0x0 ;  /* 0x0000000000007b1d */ /* 0x000fe20000010000 */
[----:B------:R-:W-:-:S13]  /*1d30*/  ISETP.GT.U32.AND P0, PT, R8, 0x7, PT ;  /* 0x000000070800780c */ /* 0x000fda0003f04070 */
[----:B0-----:R-:W-:Y:S05]  /*1d40*/  @P0 BRA `(.L_x_6) ;  /* 0x0000000400940947 */ /* 0x001fea0003800000 */
[----:B------:R-:W0:Y:S01]  /*1d50*/  S2R R6, SR_CgaCtaId ;  /* 0x0000000000067919 */ /* 0x000e220000008800 */
[----:B------:R-:W-:Y:S01]  /*1d60*/  MOV R7, 0x400 ;  /* 0x0000040000077802 */ /* 0x000fe20000000f00 */
[----:B------:R-:W-:Y:S01]  /*1d70*/  VIADD R13, R13, 0x400 ;  /* 0x000004000d0d7836 */ /* 0x000fe20000000000 */
[----:B------:R-:W-:Y:S01]  /*1d80*/  SHF.L.U32 R11, R11, 0x2, RZ ;  /* 0x000000020b0b7819 */ /* 0x000fe200000006ff */
[----:B------:R-:W-:Y:S01]  /*1d90*/  UMOV UR4, 0xffffffff ;  /* 0xffffffff00047882 */ /* 0x000fe20000000000 */
[----:B------:R-:W-:Y:S01]  /*1da0*/  ISETP.NE.AND P0, PT, R8, RZ, PT ;  /* 0x000000ff0800720c */ /* 0x000fe20003f05270 */
[----:B------:R-:W-:Y:S01]  /*1db0*/  VIADD R9, R7, 0x400 ;  /* 0x0000040007097836 */ /* 0x000fe20000000000 */
[----:B------:R-:W-:Y:S02]  /*1dc0*/  LEA R13, R10, R13, 0x18 ;  /* 0x0000000d0a0d7211 */ /* 0x000fe400078ec0ff */
[C---:B------:R-:W-:Y:S02]  /*1dd0*/  LOP3.LUT R0, R11.reuse, 0x10, RZ, 0x3c, !PT ;  /* 0x000000100b007812 */ /* 0x040fe400078e3cff */
[----:B------:R-:W-:-:S02]  /*1de0*/  IADD3 R11, PT, PT, R11, 0x8, RZ ;  /* 0x000000080b0b7810 */ /* 0x000fc40007ffe0ff */
[----:B------:R-:W-:-:S05]  /*1df0*/  IADD3 R10, PT, PT, R0, R13, RZ ;  /* 0x0000000d000a7210 */ /* 0x000fca0007ffe0ff */
[----:B------:R-:W-:Y:S01]  /*1e00*/  LDS R3, [R10] ;  /* 0x000000000a037984 */ /* 0x000fe20000000800 */
[----:B0-----:R-:W-:-:S05]  /*1e10*/  LEA R9, R6, R9, 0x18 ;  /* 0x0000000906097211 */ /* 0x001fca00078ec0ff */
[----:B------:R-:W-:-:S05]  /*1e20*/  IMAD R0, R8, 0x4, R9 ;  /* 0x0000000408007824 */ /* 0x000fca00078e0209 */
[----:B------:R-:W0:Y:S02]  /*1e30*/  LDS R4, [R0] ;  /* 0x0000000000047984 */ /* 0x000e240000000800 */
[----:B0-----:R-:W-:Y:S01]  /*1e40*/  FADD R5, R3, R4 ;  /* 0x0000000403057221 */ /* 0x001fe20000000000 */
[----:B------:R-:W-:-:S04]  /*1e50*/  LOP3.LUT R4, R11, 0x1c, RZ, 0xc0, !PT ;  /* 0x0000001c0b047812 */ /* 0x000fc800078ec0ff */
[----:B------:R0:W-:Y:S01]  /*1e60*/  STS [R0], R5 ;  /* 0x0000000500007388 */ /* 0x0001e20000000800 */
[----:B------:R-:W-:Y:S01]  /*1e70*/  IMAD.IADD R3, R13, 0x1, R4 ;  /* 0x000000010d037824 */ /* 0x000fe200078e0204 */
[----:B------:R-:W-:Y:S06]  /*1e80*/  BRA.DIV UR4, `(.L_x_7) ;  /* 0x0000000a04087947 */ /* 0x000fec000b800000 */
[----:B------:R-:W-:Y:S01]  /*1e90*/  NOP ;  /* 0x0000000000007918 */ /* 0x000fe20000000000 */
[----:B------:R-:W-:Y:S01]  /*1ea0*/  LDS R3, [R3] ;  /* 0x0000000003037984 */ /* 0x000fe20000000800 */
[----:B0-----:R-:W-:-:S03]  /*1eb0*/  SHF.L.U32 R5, R22, 0x2, RZ ;  /* 0x0000000216057819 */ /* 0x001fc600000006ff */
[----:B------:R-:W0:Y:S01]  /*1ec0*/  LDS R4, [R0] ;  /* 0x0000000000047984 */ /* 0x000e220000000800 */
[----:B------:R-:W-:-:S05]  /*1ed0*/  LOP3.LUT R8, R5, 0x1c, RZ, 0xc0, !PT ;  /* 0x0000001c05087812 */ /* 0x000fca00078ec0ff */
[----:B------:R-:W-:Y:S02]  /*1ee0*/  IMAD.IADD R8, R9, 0x1, R8 ;  /* 0x0000000109087824 */ /* 0x000fe400078e0208 */
        /* <DEDUP_REMOVED lines=8> */
.L_x_26:
[----:B------:R-:W-:Y:S05]  /*1f70*/  @P0 BRA `(.L_x_6) ;  /* 0x0000000400080947 */ /* 0x000fea0003800000 */
[----:B------:R-:W-:Y:S01]  /*1f80*/  LEA R3, R6, R7, 0x18 ;  /* 0x0000000706037211 */ /* 0x000fe200078ec0ff */
[----:B0-----:R-:W0:Y:S01]  /*1f90*/  S2R R9, SR_LANEID ;  /* 0x0000000000097919 */ /* 0x001e220000000000 */
[----:B------:R-:W-:Y:S01]  /*1fa0*/  VOTEU.ANY UR4, UPT, PT ;  /* 0x0000000000047886 */ /* 0x000fe200038e0100 */
[----:B------:R-:W1:Y:S01]  /*1fb0*/  LDC.64 R6, c[0x4][0x18] ;  /* 0x01000600ff067b82 */ /* 0x000e620000000a00 */
[----:B------:R-:W0:Y:S02]  /*1fc0*/  FLO.U32 R0, UR4 ;  /* 0x0000000400007d00 */ /* 0x000e2400080e0000 */
[----:B------:R-:W1:Y:S05]  /*1fd0*/  LDS R3, [R3+0x400] ;  /* 0x0004000003037984 */ /* 0x000e6a0000000800 */
[----:B------:R-:W2:Y:S01]  /*1fe0*/  LDC.64 R4, c[0x4][0x8] ;  /* 0x01000200ff047b82 */ /* 0x000ea20000000a00 */
[----:B------:R-:W2:Y:S01]  /*1ff0*/  POPC R11, UR4 ;  /* 0x00000004000b7d09 */ /* 0x000ea20008000000 */
[----:B0-----:R-:W-:Y:S01]  /*2000*/  ISETP.EQ.U32.AND P0, PT, R0, R9, PT ;  /* 0x000000090000720c */ /* 0x001fe20003f02070 */
[----:B-1----:R-:W-:-:S12]  /*2010*/  REDG.E.ADD.F32.FTZ.RN.STRONG.GPU desc[UR36][R6.64], R3 ;  /* 0x00000003060079a6 */ /* 0x002fd8000c12f324 */
[----:B--2---:R-:W2:Y:S01]  /*2020*/  @P0 ATOMG.E.ADD.STRONG.GPU PT, R11, desc[UR36][R4.64], R11 ;  /* 0x8000000b040b09a8 */ /* 0x004ea200081ef124 */
[----:B------:R-:W0:Y:S02]  /*2030*/  S2R R8, SR_LTMASK ;  /* 0x0000000000087919 */ /* 0x000e240000003900 */
[----:B0-----:R-:W-:-:S06]  /*2040*/  LOP3.LUT R8, R8, UR4, RZ, 0xc0, !PT ;  /* 0x0000000408087c12 */ /* 0x001fcc000f8ec0ff */
[----:B------:R-:W0:Y:S01]  /*2050*/  POPC R8, R8 ;  /* 0x0000000800087309 */ /* 0x000e220000000000 */
[----:B--2---:R-:W0:Y:S02]  /*2060*/  SHFL.IDX PT, R9, R11, R0, 0x1f ;  /* 0x00001f000b097589 */ /* 0x004e2400000e0000 */
[----:B0-----:R-:W-:-:S04]  /*2070*/  IADD3 R9, PT, PT, R9, R8, RZ ;  /* 0x0000000809097210 */ /* 0x001fc80007ffe0ff */
[----:B------:R-:W-:-:S13]  /*2080*/  ISETP.NE.AND P0, PT, R9, R26, PT ;  /* 0x0000001a0900720c */ /* 0x000fda0003f05270 */
[----:B------:R-:W-:Y:S05]  /*2090*/  @P0 BRA `(.L_x_6) ;  /* 0x0000000000c00947 */ /* 0x000fea0003800000 */
[----:B------:R-:W0:Y:S01]  /*20a0*/  LDC.64 R6, c[0x4][0x18] ;  /* 0x01000600ff067b82 */ /* 0x000e220000000a00 */
[----:B------:R1:W-:Y:S01]  /*20b0*/  STG.E desc[UR36][R4.64], RZ ;  /* 0x000000ff04007986 */ /* 0x0003e2000c101924 */
[----:B------:R-:W2:Y:S03]  /*20c0*/  LDCU UR4, c[0x0][0x390] ;  /* 0x00007200ff0477ac */ /* 0x000ea60008000800 */
[----:B0-----:R-:W3:Y:S01]  /*20d0*/  LDG.E R0, desc[UR36][R6.64] ;  /* 0x0000002406007981 */ /* 0x001ee2000c1e1900 */
[----:B--2---:R-:W-:-:S06]  /*20e0*/  UIMAD UR4, UR4, UR4, URZ ;  /* 0x00000004040472a4 */ /* 0x004fcc000f8e02ff */
[----:B------:R-:W-:-:S04]  /*20f0*/  I2FP.F32.U32 R3, UR4 ;  /* 0x0000000400037c45 */ /* 0x000fc80008201000 */
[----:B------:R-:W0:Y:S02]  /*2100*/  MUFU.RCP R8, R3 ;  /* 0x0000000300087308 */ /* 0x000e240000001000 */
[----:B0-----:R-:W-:-:S04]  /*2110*/  FFMA R9, -R3, R8, 1 ;  /* 0x3f80000003097423 */ /* 0x001fc80000000108 */
[----:B------:R-:W-:Y:S02]  /*2120*/  FFMA R9, R8, R9, R8 ;  /* 0x0000000908097223 */ /* 0x000fe40000000008 */
[----:B---3--:R-:W0:Y:S02]  /*2130*/  FCHK P0, R0, R3 ;  /* 0x0000000300007302 */ /* 0x008e240000000000 */
[----:B------:R-:W-:-:S04]  /*2140*/  FFMA R8, R0, R9, RZ ;  /* 0x0000000900087223 */ /* 0x000fc800000000ff */
[----:B------:R-:W-:-:S04]  /*2150*/  FFMA R10, -R3, R8, R0 ;  /* 0x00000008030a7223 */ /* 0x000fc80000000100 */
[----:B------:R-:W-:Y:S01]  /*2160*/  FFMA R10, R9, R10, R8 ;  /* 0x0000000a090a7223 */ /* 0x000fe20000000008 */
[----:B01----:R-:W-:Y:S06]  /*2170*/  @!P0 BRA `(.L_x_8) ;  /* 0x00000000000c8947 */ /* 0x003fec0003800000 */
[----:B------:R-:W-:-:S07]  /*2180*/  MOV R4, 0x21a0 ;  /* 0x000021a000047802 */ /* 0x000fce0000000f00 */
[----:B------:R-:W-:Y:S05]  /*2190*/  CALL.REL.NOINC `($__internal_0_$__cuda_sm3x_div_rn_noftz_f32_slowpath) ;  /* 0x00000004009c7944 */ /* 0x000fea0003c00000 */
[----:B------:R-:W-:-:S07]  /*21a0*/  IMAD.MOV.U32 R10, RZ, RZ, R0 ;  /* 0x000000ffff0a7224 */ /* 0x000fce00078e0000 */
.L_x_8:
[----:B------:R-:W0:Y:S02]  /*21b0*/  LDC.64 R4, c[0x4][0x10] ;  /* 0x01000400ff047b82 */ /* 0x000e240000000a00 */
[----:B0-----:R-:W2:Y:S01]  /*21c0*/  LDG.E R0, desc[UR36][R4.64] ;  /* 0x0000002404007981 */ /* 0x001ea2000c1e1900 */
[----:B------:R-:W0:Y:S01]  /*21d0*/  F2F.F64.F32 R10, R10 ;  /* 0x0000000a000a7310 */ /* 0x000e220000201800 */
[----:B------:R-:W-:Y:S01]  /*21e0*/  UMOV UR4, 0x88e368f1 ;  /* 0x88e368f100047882 */ /* 0x000fe20000000000 */
[----:B------:R-:W-:Y:S01]  /*21f0*/  UMOV UR5, 0x3ee4f8b5 ;  /* 0x3ee4f8b500057882 */ /* 0x000fe20000000000 */
[----:B------:R-:W-:Y:S01]  /*2200*/  BSSY.RECONVERGENT B6, `(.L_x_9) ;  /* 0x0000017000067945 */ /* 0x000fe20003800200 */
[----:B0-----:R-:W-:Y:S01]  /*2210*/  DSETP.GEU.AND P1, PT, R10, UR4, PT ;  /* 0x000000040a007e2a */ /* 0x001fe2000bf2e000 */
[----:B--2---:R-:W-:-:S13]  /*2220*/  ISETP.NE.AND P0, PT, R0, 0x3e8, PT ;  /* 0x000003e80000780c */ /* 0x004fda0003f05270 */
[----:B------:R-:W-:Y:S05]  /*2230*/  @P0 BRA P1, `(.L_x_10) ;  /* 0x00000000003c0947 */ /* 0x000fea0000800000 */
[----:B------:R-:W0:Y:S01]  /*2240*/  LDC.64 R12, c[0x4][0x28] ;  /* 0x01000a00ff0c7b82 */ /* 0x000e220000000a00 */
[----:B------:R-:W-:Y:S01]  /*2250*/  MOV R8, 0x0 ;  /* 0x0000000000087802 */ /* 0x000fe20000000f00 */
[----:B------:R1:W-:Y:S01]  /*2260*/  STL.64 [R1+0x8], R10 ;  /* 0x0000080a01007387 */ /* 0x0003e20000100a00 */
[----:B------:R-:W-:Y:S01]  /*2270*/  MOV R3, 0x1 ;  /* 0x0000000100037802 */ /* 0x000fe20000000f00 */
[----:B------:R-:W2:Y:S01]  /*2280*/  LDCU.64 UR4, c[0x4][0x30] ;  /* 0x01000600ff0477ac */ /* 0x000ea20008000a00 */
[----:B------:R-:W-:Y:S01]  /*2290*/  IMAD.MOV.U32 R6, RZ, RZ, R2 ;  /* 0x000000ffff067224 */ /* 0x000fe200078e0002 */
[----:B------:R1:W-:Y:S01]  /*22a0*/  STL [R1], R0 ;  /* 0x0000000001007387 */ /* 0x0003e20000100800 */
[----:B------:R-:W-:Y:S01]  /*22b0*/  MOV R7, R16 ;  /* 0x0000001000077202 */ /* 0x000fe20000000f00 */
[----:B------:R-:W3:Y:S01]  /*22c0*/  LDC.64 R8, c[0x4][R8] ;  /* 0x0100000008087b82 */ /* 0x000ee20000000a00 */
[----:B--2---:R-:W-:Y:S01]  /*22d0*/  IMAD.U32 R4, RZ, RZ, UR4 ;  /* 0x00000004ff047e24 */ /* 0x004fe2000f8e00ff */
[----:B------:R-:W-:Y:S01]  /*22e0*/  MOV R5, UR5 ;  /* 0x0000000500057c02 */ /* 0x000fe20008000f00 */
[----:B0-----:R1:W-:Y:S06]  /*22f0*/  STG.E.STRONG.SYS desc[UR36][R12.64], R3 ;  /* 0x000000030c007986 */ /* 0x0013ec000c115924 */
[----:B------:R-:W-:-:S07]  /*2300*/  LEPC R20, `(.L_x_11) ;  /* 0x000000001014794e */ /* 0x000fce0000000000 */
[----:B-1-3--:R-:W-:Y:S05]  /*2310*/  CALL.ABS.NOINC R8 ;  /* 0x0000000008007343 */ /* 0x00afea0003c00000 */
.L_x_11:
[----:B------:R-:W-:Y:S05]  /*2320*/  BRA `(.L_x_12) ;  /* 0x0000000000107947 */ /* 0x000fea0003800000 */
.L_x_10:
[----:B------:R-:W0:Y:S01]  /*2330*/  LDC.64 R6, c[0x4][0x18] ;  /* 0x01000600ff067b82 */ /* 0x000e220000000a00 */
[----:B------:R-:W-:-:S05]  /*2340*/  VIADD R3, R0, 0x1 ;  /* 0x0000000100037836 */ /* 0x000fca0000000000 */
[----:B------:R1:W-:Y:S04]  /*2350*/  STG.E desc[UR36][R4.64], R3 ;  /* 0x0000000304007986 */ /* 0x0003e8000c101924 */
[----:B0-----:R1:W-:Y:S02]  /*2360*/  STG.E desc[UR36][R6.64], RZ ;  /* 0x000000ff06007986 */ /* 0x0013e4000c101924 */
.L_x_12:
[----:B------:R-:W-:Y:S05]  /*2370*/  BSYNC.RECONVERGENT B6 ;  /* 0x0000000000067941 */ /* 0x000fea0003800200 */
.L_x_9:
[----:B-1----:R-:W0:Y:S02]  /*2380*/  LDC.64 R4, c[0x4][0x20] ;  /* 0x01000800ff047b82 */ /* 0x002e240000000a00 */
[----:B0-----:R1:W-:Y:S02]  /*2390*/  STG.E.STRONG.SYS desc[UR36][R4.64], R18 ;  /* 0x0000001204007986 */ /* 0x0013e4000c115924 */
.L_x_6:
[----:B------:R-:W-:Y:S05]  /*23a0*/  BSYNC B7 ;  /* 0x0000000000077941 */ /* 0x000fea0003800000 */
.L_x_5:
[----:B-1----:R-:W1:Y:S01]  /*23b0*/  LDC.64 R4, c[0x4][0x20] ;  /* 0x01000800ff047b82 */ /* 0x002e620000000a00 */
[----:B------:R-:W-:Y:S01]  /*23c0*/  BSSY B0, `(.L_x_13) ;  /* 0x0000005000007945 */ /* 0x000fe20003800000 */
.L_x_14:
[----:B-1----:R-:W2:Y:S01]  /*23d0*/  LDG.E.STRONG.SYS R3, desc[UR36][R4.64] ;  /* 0x0000002404037981 */ /* 0x002ea2000c1f5900 */
[----:B------:R-:W-:Y:S05]  /*23e0*/  YIELD ;  /* 0x0000000000007946 */ /* 0x000fea0003800000 */
[----:B--2---:R-:W-:-:S13]  /*23f0*/  ISETP.NE.AND P0, PT, R3, R18, PT ;  /* 0x000000120300720c */ /* 0x004fda0003f05270 */
[----:B------:R-:W-:Y:S05]  /*2400*/  @P0 BRA `(.L_x_14) ;  /* 0xfffffffc00f00947 */ /* 0x000fea000383ffff */
[----:B------:R-:W-:Y:S05]  /*2410*/  BSYNC B0 ;  /* 0x0000000000007941 */ /* 0x000fea0003800000 */
.L_x_13:
[----:B------:R-:W1:Y:S02]  /*2420*/  LDC.64 R4, c[0x4][0x28] ;  /* 0x01000a00ff047b82 */ /* 0x000e640000000a00 */
[----:B-1----:R-:W2:Y:S02]  /*2430*/  LDG.E.STRONG.SYS R4, desc[UR36][R4.64] ;  /* 0x0000002404047981 */ /* 0x002ea4000c1f5900 */
[----:B--2---:R-:W-:-:S13]  /*2440*/  ISETP.NE.AND P0, PT, R4, RZ, PT ;  /* 0x000000ff0400720c */ /* 0x004fda0003f05270 */
[----:B------:R-:W-:Y:S05]  /*2450*/  @!P0 BRA `(.L_x_15) ;  /* 0xffffffdc00b48947 */ /* 0x000fea000383ffff */
[----:B------:R-:W-:Y:S05]  /*2460*/  EXIT ;  /* 0x000000000000794d */ /* 0x000fea0003800000 */
.L_x_4:
[----:B------:R-:W-:Y:S01]  /*2470*/  BSSY B0, `(.L_x_16) ;  /* 0x0000005000007945 */ /* 0x000fe20003800000 */
[----:B------:R-:W-:-:S07]  /*2480*/  MOV R15, 0xffffffff ;  /* 0xffffffff000f7802 */ /* 0x000fce0000000f00 */
[----:B------:R-:W-:Y:S05]  /*2490*/  WARPSYNC.COLLECTIVE R15, `(.L_x_17) ;  /* 0x000000000f087348 */ /* 0x000fea0003c00000 */
[----:B------:R-:W-:Y:S01]  /*24a0*/  NOP ;  /* 0x0000000000007918 */ /* 0x000fe20000000000 */
[----:B------:R-:W-:Y:S05]  /*24b0*/  ENDCOLLECTIVE ;  /* 0x000000000000791b */ /* 0x000fea0003800000 */
.L_x_17:
[----:B------:R-:W-:Y:S05]  /*24c0*/  BSYNC B0 ;  /* 0x0000000000007941 */ /* 0x000fea0003800000 */
.L_x_16:
[----:B------:R-:W-:Y:S01]  /*24d0*/  LDS R7, [R5] ;  /* 0x0000000005077984 */ /* 0x000fe20000000800 */
[----:B------:R-:W-:-:S03]  /*24e0*/  IMAD.MOV.U32 R15, RZ, RZ, -0x1 ;  /* 0xffffffffff0f7424 */ /* 0x000fc600078e00ff */
[----:B------:R-:W0:Y:S02]  /*24f0*/  LDS R12, [R0] ;  /* 0x00000000000c7984 */ /* 0x000e240000000800 */
[----:B0-----:R-:W-:-:S05]  /*2500*/  FADD R7, R7, R12 ;  /* 0x0000000c07077221 */ /* 0x001fca0000000000 */
[----:B------:R0:W-:Y:S02]  /*2510*/  STS [R0], R7 ;  /* 0x0000000700007388 */ /* 0x0001e40000000800 */
[----:B0-----:R-:W-:Y:S05]  /*2520*/  WARPSYNC.COLLECTIVE R15, `(.L_x_18) ;  /* 0x000000000f087348 */ /* 0x001fea0003c00000 */
[----:B------:R-:W-:Y:S01]  /*2530*/  NOP ;  /* 0x0000000000007918 */ /* 0x000fe20000000000 */
[----:B0-----:R-:W-:Y:S05]  /*2540*/  ENDCOLLECTIVE ;  /* 0x000000000000791b */ /* 0x001fea0003800000 */
.L_x_18:
[----:B------:R-:W-:Y:S04]  /*2550*/  LDS R9, [R6] ;  /* 0x0000000006097984 */ /* 0x000fe80000000800 */
[----:B------:R-:W0:Y:S02]  /*2560*/  LDS R12, [R0] ;  /* 0x00000000000c7984 */ /* 0x000e240000000800 */
[----:B0-----:R-:W-:-:S05]  /*2570*/  FADD R9, R9, R12 ;  /* 0x0000000c09097221 */ /* 0x001fca0000000000 */
[----:B------:R0:W-:Y:S02]  /*2580*/  STS [R0], R9 ;  /* 0x0000000900007388 */ /* 0x0001e40000000800 */
[----:B0-----:R-:W-:Y:S05]  /*2590*/  WARPSYNC.COLLECTIVE R15, `(.L_x_19) ;  /* 0x000000000f087348 */ /* 0x001fea0003c00000 */
[----:B------:R-:W-:Y:S01]  /*25a0*/  NOP ;  /* 0x0000000000007918 */ /* 0x000fe20000000000 */
[----:B0-----:R-:W-:Y:S05]  /*25b0*/  ENDCOLLECTIVE ;  /* 0x000000000000791b */ /* 0x001fea0003800000 */
.L_x_19:
[----:B------:R-:W-:Y:S04]  /*25c0*/  LDS R5, [R4] ;  /* 0x0000000004057984 */ /* 0x000fe80000000800 */
[----:B------:R-:W0:Y:S02]  /*25d0*/  LDS R12, [R0] ;  /* 0x00000000000c7984 */ /* 0x000e240000000800 */
[----:B0-----:R-:W-:-:S05]  /*25e0*/  FADD R5, R5, R12 ;  /* 0x0000000c05057221 */ /* 0x001fca0000000000 */
[----:B------:R0:W-:Y:S02]  /*25f0*/  STS [R0], R5 ;  /* 0x0000000500007388 */ /* 0x0001e40000000800 */
[----:B0-----:R-:W-:Y:S05]  /*2600*/  WARPSYNC.COLLECTIVE R15, `(.L_x_20) ;  /* 0x000000000f087348 */ /* 0x001fea0003c00000 */
[----:B------:R-:W-:Y:S01]  /*2610*/  NOP ;  /* 0x0000000000007918 */ /* 0x000fe20000000000 */
[----:B0-----:R-:W-:Y:S05]  /*2620*/  ENDCOLLECTIVE ;  /* 0x000000000000791b */ /* 0x001fea0003800000 */
.L_x_20:
[----:B------:R-:W-:Y:S04]  /*2630*/  LDS R7, [R3] ;  /* 0x0000000003077984 */ /* 0x000fe80000000800 */
[----:B------:R-:W0:Y:S02]  /*2640*/  LDS R6, [R0] ;  /* 0x0000000000067984 */ /* 0x000e240000000800 */
[----:B0-----:R-:W-:-:S05]  /*2650*/  FADD R7, R7, R6 ;  /* 0x0000000607077221 */ /* 0x001fca0000000000 */
[----:B------:R0:W-:Y:S02]  /*2660*/  STS [R0], R7 ;  /* 0x0000000700007388 */ /* 0x0001e40000000800 */
[----:B0-----:R-:W-:Y:S05]  /*2670*/  WARPSYNC.COLLECTIVE R15, `(.L_x_21) ;  /* 0x000000000f087348 */ /* 0x001fea0003c00000 */
[----:B------:R-:W-:Y:S01]  /*2680*/  NOP ;  /* 0x0000000000007918 */ /* 0x000fe20000000000 */
[----:B0-----:R-:W-:Y:S05]  /*2690*/  ENDCOLLECTIVE ;  /* 0x000000000000791b */ /* 0x001fea0003800000 */
.L_x_21:
[----:B------:R-:W-:Y:S05]  /*26a0*/  BRA `(.L_x_22) ;  /* 0xfffffff400747947 */ /* 0x000fea000383ffff */
.L_x_7:
[----:B------:R-:W-:Y:S01]  /*26b0*/  MOV R15, 0xffffffff ;  /* 0xffffffff000f7802 */ /* 0x000fe20000000f00 */
[----:B------:R-:W-:-:S07]  /*26c0*/  IMAD.SHL.U32 R8, R22, 0x4, RZ ;  /* 0x0000000416087824 */ /* 0x000fce00078e00ff */
[----:B0-----:R-:W-:Y:S05]  /*26d0*/  WARPSYNC.COLLECTIVE R15, `(.L_x_23) ;  /* 0x000000000f087348 */ /* 0x001fea0003c00000 */
[----:B------:R-:W-:Y:S01]  /*26e0*/  NOP ;  /* 0x0000000000007918 */ /* 0x000fe20000000000 */
[----:B0-----:R-:W-:Y:S05]  /*26f0*/  ENDCOLLECTIVE ;  /* 0x000000000000791b */ /* 0x001fea0003800000 */
.L_x_23:
[----:B------:R-:W-:Y:S01]  /*2700*/  LDS R5, [R3] ;  /* 0x0000000003057984 */ /* 0x000fe20000000800 */
[----:B------:R-:W-:-:S03]  /*2710*/  LOP3.LUT R8, R8, 0x1c, RZ, 0xc0, !PT ;  /* 0x0000001c08087812 */ /* 0x000fc600078ec0ff */
[----:B------:R-:W0:Y:S02]  /*2720*/  LDS R4, [R0] ;  /* 0x0000000000047984 */ /* 0x000e240000000800 */
[----:B0-----:R-:W-:Y:S01]  /*2730*/  FADD R5, R5, R4 ;  /* 0x0000000405057221 */ /* 0x001fe20000000000 */
[----:B------:R-:W-:-:S04]  /*2740*/  IADD3 R4, PT, PT, R9, R8, RZ ;  /* 0x0000000809047210 */ /* 0x000fc80007ffe0ff */
[----:B------:R0:W-:Y:S03]  /*2750*/  STS [R0], R5 ;  /* 0x0000000500007388 */ /* 0x0001e60000000800 */
[----:B0-----:R-:W-:Y:S05]  /*2760*/  WARPSYNC.COLLECTIVE R15, `(.L_x_24) ;  /* 0x000000000f087348 */ /* 0x001fea0003c00000 */
[----:B------:R-:W-:Y:S01]  /*2770*/  NOP ;  /* 0x0000000000007918 */ /* 0x000fe20000000000 */
[----:B0-----:R-:W-:Y:S05]  /*2780*/  ENDCOLLECTIVE ;  /* 0x000000000000791b */ /* 0x001fea0003800000 */
.L_x_24:
[----:B------:R-:W-:Y:S04]  /*2790*/  LDS R4, [R4] ;  /* 0x0000000004047984 */ /* 0x000fe80000000800 */
[----:B------:R-:W0:Y:S02]  /*27a0*/  LDS R9, [R0] ;  /* 0x0000000000097984 */ /* 0x000e240000000800 */
[----:B0-----:R-:W-:-:S05]  /*27b0*/  FADD R3, R4, R9 ;  /* 0x0000000904037221 */ /* 0x001fca0000000000 */
[----:B------:R0:W-:Y:S02]  /*27c0*/  STS [R0], R3 ;  /* 0x0000000300007388 */ /* 0x0001e40000000800 */
[----:B0-----:R-:W-:Y:S05]  /*27d0*/  WARPSYNC.COLLECTIVE R15, `(.L_x_25) ;  /* 0x000000000f087348 */ /* 0x001fea0003c00000 */
[----:B------:R-:W-:Y:S01]  /*27e0*/  NOP ;  /* 0x0000000000007918 */ /* 0x000fe20000000000 */
[----:B0-----:R-:W-:Y:S05]  /*27f0*/  ENDCOLLECTIVE ;  /* 0x000000000000791b */ /* 0x001fea0003800000 */
.L_x_25:
[----:B------:R-:W-:Y:S05]  /*2800*/  BRA `(.L_x_26) ;  /* 0xfffffff400d87947 */ /* 0x000fea000383ffff */
        .weak           $__internal_0_$__cuda_sm3x_div_rn_noftz_f32_slowpath
        .type           $__internal_0_$__cuda_sm3x_div_rn_noftz_f32_slowpath,@function
        .size           $__internal_0_$__cuda_sm3x_div_rn_noftz_f32_slowpath,(.L_x_68 - $__internal_0_$__cuda_sm3x_div_rn_noftz_f32_slowpath)
$__internal_0_$__cuda_sm3x_div_rn_noftz_f32_slowpath:
[----:B------:R-:W-:Y:S01]  /*2810*/  SHF.R.U32.HI R5, RZ, 0x17, R3 ;  /* 0x00000017ff057819 */ /* 0x000fe20000011603 */
[--C-:B------:R-:W-:Y:S01]  /*2820*/  IMAD.MOV.U32 R8, RZ, RZ, R0.reuse ;  /* 0x000000ffff087224 */ /* 0x100fe200078e0000 */
[----:B------:R-:W-:Y:S02]  /*2830*/  SHF.R.U32.HI R6, RZ, 0x17, R0 ;  /* 0x00000017ff067819 */ /* 0x000fe40000011600 */
[----:B------:R-:W-:Y:S02]  /*2840*/  LOP3.LUT R5, R5, 0xff, RZ, 0xc0, !PT ;  /* 0x000000ff05057812 */ /* 0x000fe400078ec0ff */
[----:B------:R-:W-:Y:S02]  /*2850*/  LOP3.LUT R7, R6, 0xff, RZ, 0xc0, !PT ;  /* 0x000000ff06077812 */ /* 0x000fe400078ec0ff */
[----:B------:R-:W-:Y:S01]  /*2860*/  MOV R9, R3 ;  /* 0x0000000300097202 */ /* 0x000fe20000000f00 */
[----:B------:R-:W-:Y:S01]  /*2870*/  VIADD R11, R5, 0xffffffff ;  /* 0xffffffff050b7836 */ /* 0x000fe20000000000 */
[----:B------:R-:W-:-:S04]  /*2880*/  IADD3 R10, PT, PT, R7, -0x1, RZ ;  /* 0xffffffff070a7810 */ /* 0x000fc80007ffe0ff */
[----:B------:R-:W-:-:S04]  /*2890*/  ISETP.GT.U32.AND P0, PT, R11, 0xfd, PT ;  /* 0x000000fd0b00780c */ /* 0x000fc80003f04070 */
[----:B------:R-:W-:-:S13]  /*28a0*/  ISETP.GT.U32.OR P0, PT, R10, 0xfd, P0 ;  /* 0x000000fd0a00780c */ /* 0x000fda0000704470 */
[----:B------:R-:W-:Y:S01]  /*28b0*/  @!P0 IMAD.MOV.U32 R6, RZ, RZ, RZ ;  /* 0x000000ffff068224 */ /* 0x000fe200078e00ff */
[----:B------:R-:W-:Y:S06]  /*28c0*/  @!P0 BRA `(.L_x_27) ;  /* 0x00000000005c8947 */ /* 0x000fec0003800000 */
[----:B------:R-:W-:Y:S02]  /*28d0*/  FSETP.GTU.FTZ.AND P0, PT, |R0|, +INF , PT ;  /* 0x7f8000000000780b */ /* 0x000fe40003f1c200 */
[----:B------:R-:W-:-:S04]  /*28e0*/  FSETP.GTU.FTZ.AND P1, PT, |R3|, +INF , PT ;  /* 0x7f8000000300780b */ /* 0x000fc80003f3c200 */
[----:B------:R-:W-:-:S13]  /*28f0*/  PLOP3.LUT P0, PT, P0, P1, PT, 0xf8, 0x8f ;  /* 0x00000000008f781c */ /* 0x000fda0000703f70 */
[----:B------:R-:W-:Y:S05]  /*2900*/  @P0 BRA `(.L_x_28) ;  /* 0x0000000400440947 */ /* 0x000fea0003800000 */
[----:B------:R-:W-:-:S13]  /*2910*/  LOP3.LUT P0, RZ, R9, 0x7fffffff, R8, 0xc8, !PT ;  /* 0x7fffffff09ff7812 */ /* 0x000fda000780c808 */
[----:B------:R-:W-:Y:S05]  /*2920*/  @!P0 BRA `(.L_x_29) ;  /* 0x0000000400348947 */ /* 0x000fea0003800000 */
[C---:B------:R-:W-:Y:S02]  /*2930*/  FSETP.NEU.FTZ.AND P2, PT, |R0|.reuse, +INF , PT ;  /* 0x7f8000000000780b */ /* 0x040fe40003f5d200 */
[----:B------:R-:W-:Y:S02]  /*2940*/  FSETP.NEU.FTZ.AND P1, PT, |R3|, +INF , PT ;  /* 0x7f8000000300780b */ /* 0x000fe40003f3d200 */
[----:B------:R-:W-:-:S11]  /*2950*/  FSETP.NEU.FTZ.AND P0, PT, |R0|, +INF , PT ;  /* 0x7f8000000000780b */ /* 0x000fd60003f1d200 */
[----:B------:R-:W-:Y:S05]  /*2960*/  @!P1 BRA !P2, `(.L_x_29) ;  /* 0x0000000400249947 */ /* 0x000fea0005000000 */
[----:B------:R-:W-:-:S04]  /*2970*/  LOP3.LUT P2, RZ, R8, 0x7fffffff, RZ, 0xc0, !PT ;  /* 0x7fffffff08ff7812 */ /* 0x000fc8000784c0ff */
[----:B------:R-:W-:-:S13]  /*2980*/  PLOP3.LUT P1, PT, P1, P2, PT, 0x2f, 0xf2 ;  /* 0x0000000000f2781c */ /* 0x000fda0000f24577 */
[----:B------:R-:W-:Y:S05]  /*2990*/  @P1 BRA `(.L_x_30) ;  /* 0x0000000400101947 */ /* 0x000fea0003800000 */
[----:B------:R-:W-:-:S04]  /*29a0*/  LOP3.LUT P1, RZ, R9, 0x7fffffff, RZ, 0xc0, !PT ;  /* 0x7fffffff09ff7812 */ /* 0x000fc8000782c0ff */
[----:B------:R-:W-:-:S13]  /*29b0*/  PLOP3.LUT P0, PT, P0, P1, PT, 0x2f, 0xf2 ;  /* 0x0000000000f2781c */ /* 0x000fda0000702577 */
[----:B------:R-:W-:Y:S05]  /*29c0*/  @P0 BRA `(.L_x_31) ;  /* 0x0000000000f80947 */ /* 0x000fea0003800000 */
[----:B------:R-:W-:Y:S02]  /*29d0*/  ISETP.GE.AND P0, PT, R10, RZ, PT ;  /* 0x000000ff0a00720c */ /* 0x000fe40003f06270 */
[----:B------:R-:W-:-:S11]  /*29e0*/  ISETP.GE.AND P1, PT, R11, RZ, PT ;  /* 0x000000ff0b00720c */ /* 0x000fd60003f26270 */
[----:B------:R-:W-:Y:S01]  /*29f0*/  @P0 MOV R6, RZ ;  /* 0x000000ff00060202 */ /* 0x000fe20000000f00 */
[----:B------:R-:W-:Y:S02]  /*2a00*/  @!P0 IMAD.MOV.U32 R6, RZ, RZ, -0x40 ;  /* 0xffffffc0ff068424 */ /* 0x000fe400078e00ff */
[----:B------:R-:W-:Y:S01]  /*2a10*/  @!P0 FFMA R8, R0, 1.84467440737095516160e+19, RZ ;  /* 0x5f80000000088823 */ /* 0x000fe200000000ff */
[----:B------:R-:W-:Y:S02]  /*2a20*/  @!P1 FFMA R9, R3, 1.84467440737095516160e+19, RZ ;  /* 0x5f80000003099823 */ /* 0x000fe400000000ff */
[----:B------:R-:W-:-:S07]  /*2a30*/  @!P1 IADD3 R6, PT, PT, R6, 0x40, RZ ;  /* 0x0000004006069810 */ /* 0x000fce0007ffe0ff */
.L_x_27:
[----:B------:R-:W-:Y:S02]  /*2a40*/  LEA R0, R5, 0xc0800000, 0x17 ;  /* 0xc080000005007811 */ /* 0x000fe400078eb8ff */
[----:B------:R-:W-:-:S03]  /*2a50*/  IADD3 R7, PT, PT, R7, -0x7f, RZ ;  /* 0xffffff8107077810 */ /* 0x000fc60007ffe0ff */
[----:B------:R-:W-:Y:S02]  /*2a60*/  IMAD.IADD R9, R9, 0x1, -R0 ;  /* 0x0000000109097824 */ /* 0x000fe400078e0a00 */
[C---:B------:R-:W-:Y:S01]  /*2a70*/  IMAD R0, R7.reuse, -0x800000, R8 ;  /* 0xff80000007007824 */ /* 0x040fe200078e0208 */
[----:B------:R-:W-:Y:S01]  /*2a80*/  IADD3 R7, PT, PT, R7, 0x7f, -R5 ;  /* 0x0000007f07077810 */ /* 0x000fe20007ffe805 */
[----:B------:R-:W0:Y:S01]  /*2a90*/  MUFU.RCP R3, R9 ;  /* 0x0000000900037308 */ /* 0x000e220000001000 */
[----:B------:R-:W-:-:S03]  /*2aa0*/  FADD.FTZ R11, -R9, -RZ ;  /* 0x800000ff090b7221 */ /* 0x000fc60000010100 */
[----:B------:R-:W-:Y:S02]  /*2ab0*/  IMAD.IADD R7, R7, 0x1, R6 ;  /* 0x0000000107077824 */ /* 0x000fe400078e0206 */
[----:B0-----:R-:W-:-:S04]  /*2ac0*/  FFMA R10, R3, R11, 1 ;  /* 0x3f800000030a7423 */ /* 0x001fc8000000000b */
[----:B------:R-:W-:-:S04]  /*2ad0*/  FFMA R3, R3, R10, R3 ;  /* 0x0000000a03037223 */ /* 0x000fc80000000003 */
[----:B------:R-:W-:-:S04]  /*2ae0*/  FFMA R8, R0, R3, RZ ;  /* 0x0000000300087223 */ /* 0x000fc800000000ff */
[----:B------:R-:W-:-:S04]  /*2af0*/  FFMA R10, R11, R8, R0 ;  /* 0x000000080b0a7223 */ /* 0x000fc80000000000 */
[----:B------:R-:W-:-:S04]  /*2b00*/  FFMA R10, R3, R10, R8 ;  /* 0x0000000a030a7223 */ /* 0x000fc80000000008 */
[----:B------:R-:W-:-:S04]  /*2b10*/  FFMA R11, R11, R10, R0 ;  /* 0x0000000a0b0b7223 */ /* 0x000fc80000000000 */
[----:B------:R-:W-:-:S05]  /*2b20*/  FFMA R0, R3, R11, R10 ;  /* 0x0000000b03007223 */ /* 0x000fca000000000a */
[----:B------:R-:W-:-:S04]  /*2b30*/  SHF.R.U32.HI R5, RZ, 0x17, R0 ;  /* 0x00000017ff057819 */ /* 0x000fc80000011600 */
[----:B------:R-:W-:-:S04]  /*2b40*/  LOP3.LUT R5, R5, 0xff, RZ, 0xc0, !PT ;  /* 0x000000ff05057812 */ /* 0x000fc800078ec0ff */
[----:B------:R-:W-:-:S05]  /*2b50*/  IADD3 R9, PT, PT, R5, R7, RZ ;  /* 0x0000000705097210 */ /* 0x000fca0007ffe0ff */
[----:B------:R-:W-:-:S05]  /*2b60*/  VIADD R5, R9, 0xffffffff ;  /* 0xffffffff09057836 */ /* 0x000fca0000000000 */
[----:B------:R-:W-:-:S13]  /*2b70*/  ISETP.GE.U32.AND P0, PT, R5, 0xfe, PT ;  /* 0x000000fe0500780c */ /* 0x000fda0003f06070 */
[----:B------:R-:W-:Y:S05]  /*2b80*/  @!P0 BRA `(.L_x_32) ;  /* 0x0000000000808947 */ /* 0x000fea0003800000 */
[----:B------:R-:W-:-:S13]  /*2b90*/  ISETP.GT.AND P0, PT, R9, 0xfe, PT ;  /* 0x000000fe0900780c */ /* 0x000fda0003f04270 */
[----:B------:R-:W-:Y:S05]  /*2ba0*/  @P0 BRA `(.L_x_33) ;  /* 0x00000000006c0947 */ /* 0x000fea0003800000 */
[----:B------:R-:W-:-:S13]  /*2bb0*/  ISETP.GE.AND P0, PT, R9, 0x1, PT ;  /* 0x000000010900780c */ /* 0x000fda0003f06270 */
[----:B------:R-:W-:Y:S05]  /*2bc0*/  @P0 BRA `(.L_x_34) ;  /* 0x0000000000980947 */ /* 0x000fea0003800000 */
[----:B------:R-:W-:Y:S02]  /*2bd0*/  ISETP.GE.AND P0, PT, R9, -0x18, PT ;  /* 0xffffffe80900780c */ /* 0x000fe40003f06270 */
[----:B------:R-:W-:-:S11]  /*2be0*/  LOP3.LUT R0, R0, 0x80000000, RZ, 0xc0, !PT ;  /* 0x8000000000007812 */ /* 0x000fd600078ec0ff */
[----:B------:R-:W-:Y:S05]  /*2bf0*/  @!P0 BRA `(.L_x_34) ;  /* 0x00000000008c8947 */ /* 0x000fea0003800000 */
[-CC-:B------:R-:W-:Y:S01]  /*2c00*/  FFMA.RZ R5, R3, R11.reuse, R10.reuse ;  /* 0x0000000b03057223 */ /* 0x180fe2000000c00a */
[----:B------:R-:W-:Y:S01]  /*2c10*/  IADD3 R8, PT, PT, R9, 0x20, RZ ;  /* 0x0000002009087810 */ /* 0x000fe20007ffe0ff */
[-CC-:B------:R-:W-:Y:S01]  /*2c20*/  FFMA.RM R6, R3, R11.reuse, R10.reuse ;  /* 0x0000000b03067223 */ /* 0x180fe2000000400a */
[----:B------:R-:W-:Y:S02]  /*2c30*/  ISETP.NE.AND P2, PT, R9, RZ, PT ;  /* 0x000000ff0900720c */ /* 0x000fe40003f45270 */
[----:B------:R-:W-:Y:S01]  /*2c40*/  LOP3.LUT R7, R5, 0x7fffff, RZ, 0xc0, !PT ;  /* 0x007fffff05077812 */ /* 0x000fe200078ec0ff */
[----:B------:R-:W-:Y:S01]  /*2c50*/  FFMA.RP R5, R3, R11, R10 ;  /* 0x0000000b03057223 */ /* 0x000fe2000000800a */
[----:B------:R-:W-:Y:S01]  /*2c60*/  IMAD.MOV R3, RZ, RZ, -R9 ;  /* 0x000000ffff037224 */ /* 0x000fe200078e0a09 */
[----:B------:R-:W-:Y:S02]  /*2c70*/  ISETP.NE.AND P1, PT, R9, RZ, PT ;  /* 0x000000ff0900720c */ /* 0x000fe40003f25270 */
[----:B------:R-:W-:-:S02]  /*2c80*/  LOP3.LUT R7, R7, 0x800000, RZ, 0xfc, !PT ;  /* 0x0080000007077812 */ /* 0x000fc400078efcff */
[----:B------:R-:W-:Y:S02]  /*2c90*/  FSETP.NEU.FTZ.AND P0, PT, R5, R6, PT ;  /* 0x000000060500720b */ /* 0x000fe40003f1d000 */
[----:B------:R-:W-:Y:S02]  /*2ca0*/  SHF.L.U32 R8, R7, R8, RZ ;  /* 0x0000000807087219 */ /* 0x000fe400000006ff */
[----:B------:R-:W-:Y:S02]  /*2cb0*/  SEL R6, R3, RZ, P2 ;  /* 0x000000ff03067207 */ /* 0x000fe40001000000 */
[----:B------:R-:W-:Y:S02]  /*2cc0*/  ISETP.NE.AND P1, PT, R8, RZ, P1 ;  /* 0x000000ff0800720c */ /* 0x000fe40000f25270 */
[----:B------:R-:W-:Y:S02]  /*2cd0*/  SHF.R.U32.HI R6, RZ, R6, R7 ;  /* 0x00000006ff067219 */ /* 0x000fe40000011607 */
[----:B------:R-:W-:-:S02]  /*2ce0*/  PLOP3.LUT P0, PT, P0, P1, PT, 0xf8, 0x8f ;  /* 0x00000000008f781c */ /* 0x000fc40000703f70 */
[----:B------:R-:W-:Y:S02]  /*2cf0*/  SHF.R.U32.HI R8, RZ, 0x1, R6 ;  /* 0x00000001ff087819 */ /* 0x000fe40000011606 */
[----:B------:R-:W-:-:S04]  /*2d00*/  SEL R3, RZ, 0x1, !P0 ;  /* 0x00000001ff037807 */ /* 0x000fc80004000000 */
[----:B------:R-:W-:-:S04]  /*2d10*/  LOP3.LUT R3, R3, 0x1, R8, 0xf8, !PT ;  /* 0x0000000103037812 */ /* 0x000fc800078ef808 */
[----:B------:R-:W-:-:S04]  /*2d20*/  LOP3.LUT R3, R3, R6, RZ, 0xc0, !PT ;  /* 0x0000000603037212 */ /* 0x000fc800078ec0ff */
[----:B------:R-:W-:-:S04]  /*2d30*/  IADD3 R3, PT, PT, R8, R3, RZ ;  /* 0x0000000308037210 */ /* 0x000fc80007ffe0ff */
[----:B------:R-:W-:Y:S01]  /*2d40*/  LOP3.LUT R0, R3, R0, RZ, 0xfc, !PT ;  /* 0x0000000003007212 */ /* 0x000fe200078efcff */
[----:B------:R-:W-:Y:S06]  /*2d50*/  BRA `(.L_x_34) ;  /* 0x0000000000347947 */ /* 0x000fec0003800000 */
.L_x_33:
[----:B------:R-:W-:-:S04]  /*2d60*/  LOP3.LUT R0, R0, 0x80000000, RZ, 0xc0, !PT ;  /* 0x8000000000007812 */ /* 0x000fc800078ec0ff */
[----:B------:R-:W-:Y:S01]  /*2d70*/  LOP3.LUT R0, R0, 0x7f800000, RZ, 0xfc, !PT ;  /* 0x7f80000000007812 */ /* 0x000fe200078efcff */
[----:B------:R-:W-:Y:S06]  /*2d80*/  BRA `(.L_x_34) ;  /* 0x0000000000287947 */ /* 0x000fec0003800000 */
.L_x_32:
[----:B------:R-:W-:Y:S01]  /*2d90*/  IMAD R0, R7, 0x800000, R0 ;  /* 0x0080000007007824 */ /* 0x000fe200078e0200 */
[----:B------:R-:W-:Y:S06]  /*2da0*/  BRA `(.L_x_34) ;  /* 0x0000000000207947 */ /* 0x000fec0003800000 */
.L_x_31:
[----:B------:R-:W-:-:S04]  /*2db0*/  LOP3.LUT R0, R9, 0x80000000, R8, 0x48, !PT ;  /* 0x8000000009007812 */ /* 0x000fc800078e4808 */
[----:B------:R-:W-:Y:S01]  /*2dc0*/  LOP3.LUT R0, R0, 0x7f800000, RZ, 0xfc, !PT ;  /* 0x7f80000000007812 */ /* 0x000fe200078efcff */
[----:B------:R-:W-:Y:S06]  /*2dd0*/  BRA `(.L_x_34) ;  /* 0x0000000000147947 */ /* 0x000fec0003800000 */
.L_x_30:
[----:B------:R-:W-:Y:S01]  /*2de0*/  LOP3.LUT R0, R9, 0x80000000, R8, 0x48, !PT ;  /* 0x8000000009007812 */ /* 0x000fe200078e4808 */
[----:B------:R-:W-:Y:S06]  /*2df0*/  BRA `(.L_x_34) ;  /* 0x00000000000c7947 */ /* 0x000fec0003800000 */
.L_x_29:
[----:B------:R-:W0:Y:S01]  /*2e00*/  MUFU.RSQ R0, -QNAN ;  /* 0xffc0000000007908 */ /* 0x000e220000001400 */
[----:B------:R-:W-:Y:S05]  /*2e10*/  BRA `(.L_x_34) ;  /* 0x0000000000047947 */ /* 0x000fea0003800000 */
.L_x_28:
[----:B------:R-:W-:-:S07]  /*2e20*/  FADD.FTZ R0, R0, R3 ;  /* 0x0000000300007221 */ /* 0x000fce0000010000 */
.L_x_34:
[----:B------:R-:W-:-:S04]  /*2e30*/  HFMA2 R5, -RZ, RZ, 0, 0 ;  /* 0x00000000ff057431 */ /* 0x000fc800000001ff */
[----:B0-----:R-:W-:Y:S05]  /*2e40*/  RET.REL.NODEC R4 `(_Z19gauss_siedel_kernalPfiii) ;  /* 0xffffffd0046c7950 */ /* 0x001fea0003c3ffff */
.L_x_35:
[----:B------:R-:W-:-:S00]  /*2e50*/  BRA `(.L_x_35) ;  /* 0xfffffffc00fc7947 */ /* 0x000fc0000383ffff */
[----:B------:R-:W-:-:S00]  /*2e60*/  NOP ;  /* 0x0000000000007918 */ /* 0x000fc00000000000 */
        /* <DEDUP_REMOVED lines=9> */
.L_x_68:


//--------------------- .text._Z11init_kernelPfii --------------------------
	.section	.text._Z11init_kernelPfii,"ax",@progbits
	.align	128
        .global         _Z11init_kernelPfii
        .type           _Z11init_kernelPfii,@function
        .size           _Z11init_kernelPfii,(.L_x_69 - _Z11init_kernelPfii)
        .other          _Z11init_kernelPfii,@"STO_CUDA_ENTRY STV_DEFAULT"
_Z11init_kernelPfii:
.text._Z11init_kernelPfii:
[----:B------:R-:W-:Y:S01]  /*0000*/  LDC R1, c[0x0][0x37c] ;  /* 0x0000df00ff017b82 */ /* 0x000fe20000000800 */
[----:B------:R-:W0:Y:S07]  /*0010*/  S2R R3, SR_TID.X ;  /* 0x0000000000037919 */ /* 0x000e2e0000002100 */
[----:B------:R-:W0:Y:S08]  /*0020*/  S2UR UR4, SR_CTAID.X ;  /* 0x00000000000479c3 */ /* 0x000e300000002500 */
[----:B------:R-:W0:Y:S08]  /*0030*/  LDC R0, c[0x0][0x360] ;  /* 0x0000d800ff007b82 */ /* 0x000e300000000800 */
[----:B------:R-:W1:Y:S01]  /*0040*/  LDC.64 R4, c[0x0][0x388] ;  /* 0x0000e200ff047b82 */ /* 0x000e620000000a00 */
[----:B0-----:R-:W-:-:S02]  /*0050*/  IMAD R3, R0, UR4, R3 ;  /* 0x0000000400037c24 */ /* 0x001fc4000f8e0203 */
[----:B-1----:R-:W-:Y:S02]  /*0060*/  IMAD R0, R5, R5, RZ ;  /* 0x0000000505007224 */ /* 0x002fe400078e02ff */
[----:B------:R-:W-:-:S05]  /*0070*/  IMAD R9, R3, R4, RZ ;  /* 0x0000000403097224 */ /* 0x000fca00078e02ff */
[----:B------:R-:W-:-:S04]  /*0080*/  VIADDMNMX R0, R9, R4, R0, PT ;  /* 0x0000000409007246 */ /* 0x000fc80003800100 */
[----:B------:R-:W-:-:S13]  /*0090*/  ISETP.GE.AND P0, PT, R9, R0, PT ;  /* 0x000000000900720c */ /* 0x000fda0003f06270 */
[----:B------:R-:W-:Y:S05]  /*00a0*/  @P0 EXIT ;  /* 0x000000000000094d */ /* 0x000fea0003800000 */
[----:B------:R-:W-:Y:S01]  /*00b0*/  IMAD.IADD R2, R9, 0x1, -R0 ;  /* 0x0000000109027824 */ /* 0x000fe200078e0a00 */
[----:B------:R-:W0:Y:S01]  /*00c0*/  LDCU.64 UR4, c[0x0][0x358] ;  /* 0x00006b00ff0477ac */ /* 0x000e220008000a00 */
[----:B------:R-:W-:Y:S01]  /*00d0*/  IMAD.IADD R8, R0, 0x1, -R9 ;  /* 0x0000000100087824 */ /* 0x000fe200078e0a09 */
[----:B------:R-:W-:Y:S02]  /*00e0*/  BSSY.RECONVERGENT B0, `(.L_x_36) ;  /* 0x0000061000007945 */ /* 0x000fe40003800200 */
[----:B------:R-:W-:Y:S01]  /*00f0*/  ISETP.GT.U32.AND P0, PT, R2, -0x4, PT ;  /* 0xfffffffc0200780c */ /* 0x000fe20003f04070 */
[----:B------:R-:W-:Y:S01]  /*0100*/  HFMA2 R2, -RZ, RZ, 3.390625, 0 ;  /* 0x42c80000ff027431 */ /* 0x000fe200000001ff */
[----:B------:R-:W-:-:S11]  /*0110*/  LOP3.LUT R17, R8, 0x3, RZ, 0xc0, !PT ;  /* 0x0000000308117812 */ /* 0x000fd600078ec0ff */
[----:B------:R-:W-:Y:S05]  /*0120*/  @P0 BRA `(.L_x_37) ;  /* 0x0000000400700947 */ /* 0x000fea0003800000 */
[----:B------:R-:W1:Y:S01]  /*0130*/  LDC.64 R4, c[0x0][0x380] ;  /* 0x0000e000ff047b82 */ /* 0x000e620000000a00 */
[----:B------:R-:W-:Y:S01]  /*0140*/  LOP3.LUT R10, R8, 0xfffffffc, RZ, 0xc0, !PT ;  /* 0xfffffffc080a7812 */ /* 0x000fe200078ec0ff */
[----:B------:R-:W-:Y:S01]  /*0150*/  BSSY.RECONVERGENT B1, `(.L_x_38) ;  /* 0x0000058000017945 */ /* 0x000fe20003800200 */
[----:B------:R-:W-:-:S03]  /*0160*/  VIADD R9, R9, 0x1 ;  /* 0x0000000109097836 */ /* 0x000fc60000000000 */
[----:B------:R-:W-:-:S07]  /*0170*/  IMAD.MOV R10, RZ, RZ, -R10 ;  /* 0x000000ffff0a7224 */ /* 0x000fce00078e0a0a */
.L_x_47:
[----:B--2---:R-:W-:Y:S01]  /*0180*/  IADD3 R7, PT, PT, R9, -0x1, RZ ;  /* 0xffffffff09077810 */ /* 0x004fe20007ffe0ff */
[----:B------:R-:W-:Y:S01]  /*0190*/  IMAD.MOV.U32 R11, RZ, RZ, 0x3c23d70a ;  /* 0x3c23d70aff0b7424 */ /* 0x000fe200078e00ff */
[----:B------:R-:W-:Y:S01]  /*01a0*/  BSSY.RECONVERGENT B2, `(.L_x_39) ;  /* 0x0000012000027945 */ /* 0x000fe20003800200 */
[----:B------:R-:W-:Y:S02]  /*01b0*/  VIADD R10, R10, 0x4 ;  /* 0x000000040a0a7836 */ /* 0x000fe40000000000 */
[----:B------:R-:W-:-:S04]  /*01c0*/  IMAD.HI R0, R7, 0x51eb851f, RZ ;  /* 0x51eb851f07007827 */ /* 0x000fc800078e02ff */
[----:B------:R-:W-:Y:S01]  /*01d0*/  FFMA R6, R11, -R2, 1 ;  /* 0x3f8000000b067423 */ /* 0x000fe20000000802 */
[----:B------:R-:W-:Y:S02]  /*01e0*/  ISETP.NE.AND P2, PT, R10, RZ, PT ;  /* 0x000000ff0a00720c */ /* 0x000fe40003f45270 */
[----:B------:R-:W-:Y:S01]  /*01f0*/  SHF.R.U32.HI R3, RZ, 0x1f, R0 ;  /* 0x0000001fff037819 */ /* 0x000fe20000011600 */
[----:B------:R-:W-:-:S03]  /*0200*/  FFMA R6, R6, R11, 0.0099999997764825820923 ;  /* 0x3c23d70a06067423 */ /* 0x000fc6000000000b */
[----:B------:R-:W-:-:S05]  /*0210*/  LEA.HI.SX32 R0, R0, R3, 0x1b ;  /* 0x0000000300007211 */ /* 0x000fca00078fdaff */
[----:B------:R-:W-:-:S05]  /*0220*/  IMAD R0, R0, -0x64, R7 ;  /* 0xffffff9c00007824 */ /* 0x000fca00078e0207 */
[----:B------:R-:W-:-:S04]  /*0230*/  I2FP.F32.S32 R3, R0 ;  /* 0x0000000000037245 */ /* 0x000fc80000201400 */
[----:B------:R-:W2:Y:S01]  /*0240*/  FCHK P0, R3, 100 ;  /* 0x42c8000003007902 */ /* 0x000ea20000000000 */
[----:B------:R-:W-:-:S04]  /*0250*/  FFMA R0, R3, R6, RZ ;  /* 0x0000000603007223 */ /* 0x000fc800000000ff */
[----:B------:R-:W-:-:S04]  /*0260*/  FFMA R11, R0, -100, R3 ;  /* 0xc2c80000000b7823 */ /* 0x000fc80000000003 */
[----:B------:R-:W-:Y:S01]  /*0270*/  FFMA R13, R6, R11, R0 ;  /* 0x0000000b060d7223 */ /* 0x000fe20000000000 */
[----:B--2---:R-:W-:Y:S06]  /*0280*/  @!P0 BRA `(.L_x_40) ;  /* 0x00000000000c8947 */ /* 0x004fec0003800000 */
[----:B------:R-:W-:-:S07]  /*0290*/  MOV R12, 0x2b0 ;  /* 0x000002b0000c7802 */ /* 0x000fce0000000f00 */
[----:B01----:R-:W-:Y:S05]  /*02a0*/  CALL.REL.NOINC `($__internal_1_$__cuda_sm3x_div_rn_noftz_f32_slowpath) ;  /* 0x0000000800407944 */ /* 0x003fea0003c00000 */
[----:B------:R-:W-:-:S07]  /*02b0*/  MOV R13, R3 ;  /* 0x00000003000d7202 */ /* 0x000fce0000000f00 */
.L_x_40:
[----:B0-----:R-:W-:Y:S05]  /*02c0*/  BSYNC.RECONVERGENT B2 ;  /* 0x0000000000027941 */ /* 0x001fea0003800200 */
.L_x_39:
[----:B------:R-:W-:Y:S01]  /*02d0*/  IMAD.HI R0, R9, 0x51eb851f, RZ ;  /* 0x51eb851f09007827 */ /* 0x000fe200078e02ff */
[----:B------:R-:W-:Y:S03]  /*02e0*/  BSSY.RECONVERGENT B2, `(.L_x_41) ;  /* 0x0000013000027945 */ /* 0x000fe60003800200 */
[----:B-1----:R-:W-:Y:S01]  /*02f0*/  IMAD.WIDE R6, R7, 0x4, R4 ;  /* 0x0000000407067825 */ /* 0x002fe200078e0204 */
[----:B------:R-:W-:-:S03]  /*0300*/  SHF.R.U32.HI R3, RZ, 0x1f, R0 ;  /* 0x0000001fff037819 */ /* 0x000fc60000011600 */
[----:B------:R-:W-:Y:S01]  /*0310*/  VIADD R11, R9, 0x2 ;  /* 0x00000002090b7836 */ /* 0x000fe20000000000 */
[----:B------:R-:W-:Y:S01]  /*0320*/  LEA.HI.SX32 R0, R0, R3, 0x1b ;  /* 0x0000000300007211 */ /* 0x000fe200078fdaff */
[----:B------:R-:W-:Y:S01]  /*0330*/  IMAD.MOV.U32 R3, RZ, RZ, 0x3c23d70a ;  /* 0x3c23d70aff037424 */ /* 0x000fe200078e00ff */
[----:B------:R0:W-:Y:S03]  /*0340*/  STG.E desc[UR4][R6.64], R13 ;  /* 0x0000000d06007986 */ /* 0x0001e6000c101904 */
[----:B------:R-:W-:Y:S02]  /*0350*/  IMAD R0, R0, -0x64, R9 ;  /* 0xffffff9c00007824 */ /* 0x000fe400078e0209 */
[----:B------:R-:W-:-:S03]  /*0360*/  FFMA R12, R3, -R2, 1 ;  /* 0x3f800000030c7423 */ /* 0x000fc60000000802 */
[----:B------:R-:W-:Y:S01]  /*0370*/  I2FP.F32.S32 R14, R0 ;  /* 0x00000000000e7245 */ /* 0x000fe20000201400 */
[----:B------:R-:W-:-:S03]  /*0380*/  FFMA R0, R12, R3, 0.0099999997764825820923 ;  /* 0x3c23d70a0c007423 */ /* 0x000fc60000000003 */
[----:B------:R-:W1:Y:S01]  /*0390*/  FCHK P0, R14, 100 ;  /* 0x42c800000e007902 */ /* 0x000e620000000000 */
[----:B------:R-:W-:-:S04]  /*03a0*/  FFMA R3, R0, R14, RZ ;  /* 0x0000000e00037223 */ /* 0x000fc800000000ff */
[----:B------:R-:W-:-:S04]  /*03b0*/  FFMA R12, R3, -100, R14 ;  /* 0xc2c80000030c7823 */ /* 0x000fc8000000000e */
[----:B------:R-:W-:Y:S01]  /*03c0*/  FFMA R3, R0, R12, R3 ;  /* 0x0000000c00037223 */ /* 0x000fe20000000003 */
[----:B01----:R-:W-:Y:S06]  /*03d0*/  @!P0 BRA `(.L_x_42) ;  /* 0x00000000000c8947 */ /* 0x003fec0003800000 */
[----:B------:R-:W-:Y:S02]  /*03e0*/  MOV R3, R14 ;  /* 0x0000000e00037202 */ /* 0x000fe40000000f00 */
[----:B------:R-:W-:-:S07]  /*03f0*/  MOV R12, 0x410 ;  /* 0x00000410000c7802 */ /* 0x000fce0000000f00 */
[----:B------:R-:W-:Y:S05]  /*0400*/  CALL.REL.NOINC `($__internal_1_$__cuda_sm3x_div_rn_noftz_f32_slowpath) ;  /* 0x0000000400e87944 */ /* 0x000fea0003c00000 */
.L_x_42:
[----:B------:R-:W-:Y:S05]  /*0410*/  BSYNC.RECONVERGENT B2 ;  /* 0x0000000000027941 */ /* 0x000fea0003800200 */
.L_x_41:
[----:B------:R-:W-:Y:S01]  /*0420*/  VIADD R0, R9, 0x1 ;  /* 0x0000000109007836 */ /* 0x000fe20000000000 */
[----:B------:R0:W-:Y:S01]  /*0430*/  STG.E desc[UR4][R6.64+0x4], R3 ;  /* 0x0000040306007986 */ /* 0x0001e2000c101904 */
[----:B------:R-:W-:Y:S01]  /*0440*/  IMAD.MOV.U32 R15, RZ, RZ, 0x3c23d70a ;  /* 0x3c23d70aff0f7424 */ /* 0x000fe200078e00ff */
[----:B------:R-:W-:Y:S01]  /*0450*/  BSSY.RECONVERGENT B2, `(.L_x_43) ;  /* 0x0000011000027945 */ /* 0x000fe20003800200 */
[----:B------:R-:W-:-:S05]  /*0460*/  IMAD.HI R12, R0, 0x51eb851f, RZ ;  /* 0x51eb851f000c7827 */ /* 0x000fca00078e02ff */
[----:B------:R-:W-:-:S04]  /*0470*/  SHF.R.U32.HI R13, RZ, 0x1f, R12 ;  /* 0x0000001fff0d7819 */ /* 0x000fc8000001160c */
[----:B------:R-:W-:-:S05]  /*0480*/  LEA.HI.SX32 R13, R12, R13, 0x1b ;  /* 0x0000000d0c0d7211 */ /* 0x000fca00078fdaff */
        /* <DEDUP_REMOVED lines=12> */
[----:B------:R-:W-:-:S07]  /*0550*/  IMAD.MOV.U32 R13, RZ, RZ, R3 ;  /* 0x000000ffff0d7224 */ /* 0x000fce00078e0003 */
.L_x_44:
[----:B------:R-:W-:Y:S05]  /*0560*/  BSYNC.RECONVERGENT B2 ;  /* 0x0000000000027941 */ /* 0x000fea0003800200 */
.L_x_43:
[----:B------:R-:W-:Y:S01]  /*0570*/  IMAD.HI R0, R11, 0x51eb851f, RZ ;  /* 0x51eb851f0b007827 */ /* 0x000fe200078e02ff */
[----:B------:R0:W-:Y:S01]  /*0580*/  STG.E desc[UR4][R6.64+0x8], R13 ;  /* 0x0000080d06007986 */ /* 0x0001e2000c101904 */
[----:B------:R-:W-:Y:S03]  /*0590*/  BSSY.RECONVERGENT B2, `(.L_x_45) ;  /* 0x0000010000027945 */ /* 0x000fe60003800200 */
[----:B------:R-:W-:-:S04]  /*05a0*/  SHF.R.U32.HI R3, RZ, 0x1f, R0 ;  /* 0x0000001fff037819 */ /* 0x000fc80000011600 */
[----:B------:R-:W-:Y:S01]  /*05b0*/  LEA.HI.SX32 R0, R0, R3, 0x1b ;  /* 0x0000000300007211 */ /* 0x000fe200078fdaff */
[----:B------:R-:W-:-:S04]  /*05c0*/  IMAD.MOV.U32 R3, RZ, RZ, 0x3c23d70a ;  /* 0x3c23d70aff037424 */ /* 0x000fc800078e00ff */
        /* <DEDUP_REMOVED lines=12> */
.L_x_46:
[----:B------:R-:W-:Y:S05]  /*0690*/  BSYNC.RECONVERGENT B2 ;  /* 0x0000000000027941 */ /* 0x000fea0003800200 */
.L_x_45:
[----:B------:R2:W-:Y:S01]  /*06a0*/  STG.E desc[UR4][R6.64+0xc], R3 ;  /* 0x00000c0306007986 */ /* 0x0005e2000c101904 */
[----:B------:R-:W-:Y:S01]  /*06b0*/  VIADD R9, R9, 0x4 ;  /* 0x0000000409097836 */ /* 0x000fe20000000000 */
[----:B------:R-:W-:Y:S06]  /*06c0*/  @P2 BRA `(.L_x_47) ;  /* 0xfffffff800ac2947 */ /* 0x000fec000383ffff */
[----:B------:R-:W-:Y:S05]  /*06d0*/  BSYNC.RECONVERGENT B1 ;  /* 0x0000000000017941 */ /* 0x000fea0003800200 */
.L_x_38:
[----:B------:R-:W-:-:S07]  /*06e0*/  VIADD R9, R9, 0xffffffff ;  /* 0xffffffff09097836 */ /* 0x000fce0000000000 */
.L_x_37:
[----:B0-----:R-:W-:Y:S05]  /*06f0*/  BSYNC.RECONVERGENT B0 ;  /* 0x0000000000007941 */ /* 0x001fea0003800200 */
.L_x_36:
[----:B------:R-:W-:-:S13]  /*0700*/  ISETP.NE.AND P0, PT, R17, RZ, PT ;  /* 0x000000ff1100720c */ /* 0x000fda0003f05270 */
[----:B------:R-:W-:Y:S05]  /*0710*/  @!P0 EXIT ;  /* 0x000000000000894d */ /* 0x000fea0003800000 */
[----:B------:R-:W-:Y:S01]  /*0720*/  ISETP.NE.AND P0, PT, R17, 0x1, PT ;  /* 0x000000011100780c */ /* 0x000fe20003f05270 */
[----:B------:R-:W-:-:S12]  /*0730*/  BSSY.RECONVERGENT B0, `(.L_x_48) ;  /* 0x000002d000007945 */ /* 0x000fd80003800200 */
[----:B------:R-:W-:Y:S05]  /*0740*/  @!P0 BRA `(.L_x_49) ;  /* 0x0000000000ac8947 */ /* 0x000fea0003800000 */
[----:B------:R-:W-:Y:S01]  /*0750*/  IMAD.HI R0, R9, 0x51eb851f, RZ ;  /* 0x51eb851f09007827 */ /* 0x000fe200078e02ff */
[----:B------:R-:W-:Y:S04]  /*0760*/  BSSY.RECONVERGENT B1, `(.L_x_50) ;  /* 0x0000010000017945 */ /* 0x000fe80003800200 */
[----:B--2---:R-:W-:-:S04]  /*0770*/  SHF.R.U32.HI R3, RZ, 0x1f, R0 ;  /* 0x0000001fff037819 */ /* 0x004fc80000011600 */
[----:B------:R-:W-:Y:S01]  /*0780*/  LEA.HI.SX32 R0, R0, R3, 0x1b ;  /* 0x0000000300007211 */ /* 0x000fe200078fdaff */
[----:B------:R-:W-:-:S04]  /*0790*/  HFMA2 R3, -RZ, RZ, 1.0341796875, -112.625 ;  /* 0x3c23d70aff037431 */ /* 0x000fc800000001ff */
[----:B------:R-:W-:-:S05]  /*07a0*/  IMAD R0, R0, -0x64, R9 ;  /* 0xffffff9c00007824 */ /* 0x000fca00078e0209 */
[----:B------:R-:W-:Y:S01]  /*07b0*/  I2FP.F32.S32 R6, R0 ;  /* 0x0000000000067245 */ /* 0x000fe20000201400 */
[----:B------:R-:W-:-:S03]  /*07c0*/  FFMA R4, R3, -R2, 1 ;  /* 0x3f80000003047423 */ /* 0x000fc60000000802 */
[----:B------:R-:W0:Y:S01]  /*07d0*/  FCHK P0, R6, 100 ;  /* 0x42c8000006007902 */ /* 0x000e220000000000 */
[----:B------:R-:W-:-:S04]  /*07e0*/  FFMA R0, R4, R3, 0.0099999997764825820923 ;  /* 0x3c23d70a04007423 */ /* 0x000fc80000000003 */
[----:B------:R-:W-:-:S04]  /*07f0*/  FFMA R3, R0, R6, RZ ;  /* 0x0000000600037223 */ /* 0x000fc800000000ff */
[----:B------:R-:W-:-:S04]  /*0800*/  FFMA R4, R3, -100, R6 ;  /* 0xc2c8000003047823 */ /* 0x000fc80000000006 */
[----:B------:R-:W-:Y:S01]  /*0810*/  FFMA R3, R0, R4, R3 ;  /* 0x0000000400037223 */ /* 0x000fe20000000003 */
[----:B0-----:R-:W-:Y:S06]  /*0820*/  @!P0 BRA `(.L_x_51) ;  /* 0x00000000000c8947 */ /* 0x001fec0003800000 */
[----:B------:R-:W-:Y:S01]  /*0830*/  IMAD.MOV.U32 R3, RZ, RZ, R6 ;  /* 0x000000ffff037224 */ /* 0x000fe200078e0006 */
[----:B------:R-:W-:-:S07]  /*0840*/  MOV R12, 0x860 ;  /* 0x00000860000c7802 */ /* 0x000fce0000000f00 */
[----:B------:R-:W-:Y:S05]  /*0850*/  CALL.REL.NOINC `($__internal_1_$__cuda_sm3x_div_rn_noftz_f32_slowpath) ;  /* 0x0000000000d47944 */ /* 0x000fea0003c00000 */
.L_x_51:
[----:B------:R-:W-:Y:S05]  /*0860*/  BSYNC.RECONVERGENT B1 ;  /* 0x0000000000017941 */ /* 0x000fea0003800200 */
.L_x_50:
[----:B------:R-:W0:Y:S01]  /*0870*/  LDC.64 R4, c[0x0][0x380] ;  /* 0x0000e000ff047b82 */ /* 0x000e220000000a00 */
[----:B------:R-:W-:Y:S01]  /*0880*/  VIADD R6, R9, 0x1 ;  /* 0x0000000109067836 */ /* 0x000fe20000000000 */
[----:B------:R-:W-:Y:S01]  /*0890*/  MOV R11, 0x3c23d70a ;  /* 0x3c23d70a000b7802 */ /* 0x000fe20000000f00 */
[----:B------:R-:W-:Y:S02]  /*08a0*/  BSSY.RECONVERGENT B1, `(.L_x_52) ;  /* 0x0000013000017945 */ /* 0x000fe40003800200 */
[----:B------:R-:W-:-:S05]  /*08b0*/  IMAD.HI R0, R6, 0x51eb851f, RZ ;  /* 0x51eb851f06007827 */ /* 0x000fca00078e02ff */
[----:B------:R-:W-:-:S04]  /*08c0*/  SHF.R.U32.HI R7, RZ, 0x1f, R0 ;  /* 0x0000001fff077819 */ /* 0x000fc80000011600 */
[----:B------:R-:W-:Y:S01]  /*08d0*/  LEA.HI.SX32 R7, R0, R7, 0x1b ;  /* 0x0000000700077211 */ /* 0x000fe200078fdaff */
[----:B------:R-:W-:-:S04]  /*08e0*/  FFMA R0, R11, -R2, 1 ;  /* 0x3f8000000b007423 */ /* 0x000fc80000000802 */
[----:B------:R-:W-:Y:S02]  /*08f0*/  IMAD R7, R7, -0x64, R6 ;  /* 0xffffff9c07077824 */ /* 0x000fe400078e0206 */
[----:B------:R-:W-:Y:S01]  /*0900*/  FFMA R0, R0, R11, 0.0099999997764825820923 ;  /* 0x3c23d70a00007423 */ /* 0x000fe2000000000b */
[----:B0-----:R-:W-:Y:S02]  /*0910*/  IMAD.WIDE R4, R9, 0x4, R4 ;  /* 0x0000000409047825 */ /* 0x001fe400078e0204 */
[----:B------:R-:W-:-:S03]  /*0920*/  I2FP.F32.S32 R10, R7 ;  /* 0x00000007000a7245 */ /* 0x000fc60000201400 */
[----:B------:R0:W-:Y:S01]  /*0930*/  STG.E desc[UR4][R4.64], R3 ;  /* 0x0000000304007986 */ /* 0x0001e2000c101904 */
[----:B------:R-:W1:Y:S01]  /*0940*/  FCHK P0, R10, 100 ;  /* 0x42c800000a007902 */ /* 0x000e620000000000 */
[----:B------:R-:W-:-:S04]  /*0950*/  FFMA R7, R0, R10, RZ ;  /* 0x0000000a00077223 */ /* 0x000fc800000000ff */
[----:B------:R-:W-:-:S04]  /*0960*/  FFMA R6, R7, -100, R10 ;  /* 0xc2c8000007067823 */ /* 0x000fc8000000000a */
[----:B------:R-:W-:Y:S01]  /*0970*/  FFMA R7, R0, R6, R7 ;  /* 0x0000000600077223 */ /* 0x000fe20000000007 */
[----:B01----:R-:W-:Y:S06]  /*0980*/  @!P0 BRA `(.L_x_53) ;  /* 0x0000000000108947 */ /* 0x003fec0003800000 */
[----:B------:R-:W-:Y:S01]  /*0990*/  IMAD.MOV.U32 R3, RZ, RZ, R10 ;  /* 0x000000ffff037224 */ /* 0x000fe200078e000a */
[----:B------:R-:W-:-:S07]  /*09a0*/  MOV R12, 0x9c0 ;  /* 0x000009c0000c7802 */ /* 0x000fce0000000f00 */
[----:B------:R-:W-:Y:S05]  /*09b0*/  CALL.REL.NOINC `($__internal_1_$__cuda_sm3x_div_rn_noftz_f32_slowpath) ;  /* 0x00000000007c7944 */ /* 0x000fea0003c00000 */
[----:B------:R-:W-:-:S07]  /*09c0*/  IMAD.MOV.U32 R7, RZ, RZ, R3 ;  /* 0x000000ffff077224 */ /* 0x000fce00078e0003 */
.L_x_53:
[----:B------:R-:W-:Y:S05]  /*09d0*/  BSYNC.RECONVERGENT B1 ;  /* 0x0000000000017941 */ /* 0x000fea0003800200 */
.L_x_52:
[----:B------:R0:W-:Y:S01]  /*09e0*/  STG.E desc[UR4][R4.64+0x4], R7 ;  /* 0x0000040704007986 */ /* 0x0001e2000c101904 */
[----:B------:R-:W-:-:S07]  /*09f0*/  IADD3 R9, PT, PT, R9, 0x2, RZ ;  /* 0x0000000209097810 */ /* 0x000fce0007ffe0ff */
.L_x_49:
[----:B------:R-:W-:Y:S05]  /*0a00*/  BSYNC.RECONVERGENT B0 ;  /* 0x0000000000007941 */ /* 0x000fea0003800200 */
.L_x_48:
[----:B------:R-:W-:-:S04]  /*0a10*/  LOP3.LUT R8, R8, 0x1, RZ, 0xc0, !PT ;  /* 0x0000000108087812 */ /* 0x000fc800078ec0ff */
[----:B------:R-:W-:-:S13]  /*0a20*/  ISETP.NE.U32.AND P0, PT, R8, 0x1, PT ;  /* 0x000000010800780c */ /* 0x000fda0003f05070 */
[----:B------:R-:W-:Y:S05]  /*0a30*/  @P0 EXIT ;  /* 0x000000000000094d */ /* 0x000fea0003800000 */
[----:B------:R-:W-:Y:S01]  /*0a40*/  IMAD.HI R0, R9, 0x51eb851f, RZ ;  /* 0x51eb851f09007827 */ /* 0x000fe200078e02ff */
[----:B------:R-:W-:Y:S04]  /*0a50*/  BSSY.RECONVERGENT B0, `(.L_x_54) ;  /* 0x0000011000007945 */ /* 0x000fe80003800200 */
[----:B--2---:R-:W-:-:S04]  /*0a60*/  SHF.R.U32.HI R3, RZ, 0x1f, R0 ;  /* 0x0000001fff037819 */ /* 0x004fc80000011600 */
[----:B------:R-:W-:Y:S01]  /*0a70*/  LEA.HI.SX32 R0, R0, R3, 0x1b ;  /* 0x0000000300007211 */ /* 0x000fe200078fdaff */
[----:B------:R-:W-:-:S04]  /*0a80*/  IMAD.MOV.U32 R3, RZ, RZ, 0x3c23d70a ;  /* 0x3c23d70aff037424 */ /* 0x000fc800078e00ff */
[----:B------:R-:W-:Y:S02]  /*0a90*/  IMAD R0, R0, -0x64, R9 ;  /* 0xffffff9c00007824 */ /* 0x000fe400078e0209 */
[----:B0-----:R-:W-:-:S03]  /*0aa0*/  FFMA R4, R3, -R2, 1 ;  /* 0x3f80000003047423 */ /* 0x001fc60000000802 */
[----:B------:R-:W-:Y:S01]  /*0ab0*/  I2FP.F32.S32 R6, R0 ;  /* 0x0000000000067245 */ /* 0x000fe20000201400 */
[----:B------:R-:W-:-:S03]  /*0ac0*/  FFMA R0, R4, R3, 0.0099999997764825820923 ;  /* 0x3c23d70a04007423 */ /* 0x000fc60000000003 */
[----:B------:R-:W0:Y:S01]  /*0ad0*/  FCHK P0, R6, 100 ;  /* 0x42c8000006007902 */ /* 0x000e220000000000 */
[----:B------:R-:W-:-:S04]  /*0ae0*/  FFMA R3, R0, R6, RZ ;  /* 0x0000000600037223 */ /* 0x000fc800000000ff */
[----:B------:R-:W-:-:S04]  /*0af0*/  FFMA R4, R3, -100, R6 ;  /* 0xc2c8000003047823 */ /* 0x000fc80000000006 */
[----:B------:R-:W-:Y:S01]  /*0b00*/  FFMA R5, R0, R4, R3 ;  /* 0x0000000400057223 */ /* 0x000fe20000000003 */
[----:B0-----:R-:W-:Y:S06]  /*0b10*/  @!P0 BRA `(.L_x_55) ;  /* 0x0000000000108947 */ /* 0x001fec0003800000 */
[----:B------:R-:W-:Y:S01]  /*0b20*/  IMAD.MOV.U32 R3, RZ, RZ, R6 ;  /* 0x000000ffff037224 */ /* 0x000fe200078e0006 */
[----:B------:R-:W-:-:S07]  /*0b30*/  MOV R12, 0xb50 ;  /* 0x00000b50000c7802 */ /* 0x000fce0000000f00 */
[----:B------:R-:W-:Y:S05]  /*0b40*/  CALL.REL.NOINC `($__internal_1_$__cuda_sm3x_div_rn_noftz_f32_slowpath) ;  /* 0x0000000000187944 */ /* 0x000fea0003c00000 */
[----:B------:R-:W-:-:S07]  /*0b50*/  MOV R5, R3 ;  /* 0x0000000300057202 */ /* 0x000fce0000000f00 */
.L_x_55:
[----:B------:R-:W-:Y:S05]  /*0b60*/  BSYNC.RECONVERGENT B0 ;  /* 0x0000000000007941 */ /* 0x000fea0003800200 */
.L_x_54:
[----:B------:R-:W0:Y:S02]  /*0b70*/  LDC.64 R2, c[0x0][0x380] ;  /* 0x0000e000ff027b82 */ /* 0x000e240000000a00 */
[----:B0-----:R-:W-:-:S05]  /*0b80*/  IMAD.WIDE R2, R9, 0x4, R2 ;  /* 0x0000000409027825 */ /* 0x001fca00078e0202 */
[----:B------:R-:W-:Y:S01]  /*0b90*/  STG.E desc[UR4][R2.64], R5 ;  /* 0x0000000502007986 */ /* 0x000fe2000c101904 */
[----:B------:R-:W-:Y:S05]  /*0ba0*/  EXIT ;  /* 0x000000000000794d */ /* 0x000fea0003800000 */
        .weak           $__internal_1_$__cuda_sm3x_div_rn_noftz_f32_slowpath
        .type           $__internal_1_$__cuda_sm3x_div_rn_noftz_f32_slowpath,@function
        .size           $__internal_1_$__cuda_sm3x_div_rn_noftz_f32_slowpath,(.L_x_69 - $__internal_1_$__cuda_sm3x_div_rn_noftz_f32_slowpath)
$__internal_1_$__cuda_sm3x_div_rn_noftz_f32_slowpath:
[----:B------:R-:W-:Y:S01]  /*0bb0*/  SHF.R.U32.HI R13, RZ, 0x17, R2 ;  /* 0x00000017ff0d7819 */ /* 0x000fe20000011602 */
[----:B------:R-:W-:Y:S01]  /*0bc0*/  BSSY.RECONVERGENT B3, `(.L_x_56) ;  /* 0x0000064000037945 */ /* 0x000fe20003800200 */
[----:B------:R-:W-:Y:S01]  /*0bd0*/  SHF.R.U32.HI R0, RZ, 0x17, R3 ;  /* 0x00000017ff007819 */ /* 0x000fe20000011603 */
[----:B------:R-:W-:Y:S01]  /*0be0*/  HFMA2 R16, -RZ, RZ, 3.390625, 0 ;  /* 0x42c80000ff107431 */ /* 0x000fe200000001ff */
[----:B------:R-:W-:Y:S02]  /*0bf0*/  LOP3.LUT R13, R13, 0xff, RZ, 0xc0, !PT ;  /* 0x000000ff0d0d7812 */ /* 0x000fe400078ec0ff */
[----:B------:R-:W-:-:S03]  /*0c00*/  LOP3.LUT R18, R0, 0xff, RZ, 0xc0, !PT ;  /* 0x000000ff00127812 */ /* 0x000fc600078ec0ff */
[----:B------:R-:W-:Y:S02]  /*0c10*/  VIADD R15, R13, 0xffffffff ;  /* 0xffffffff0d0f7836 */ /* 0x000fe40000000000 */
[----:B------:R-:W-:-:S03]  /*0c20*/  VIADD R19, R18, 0xffffffff ;  /* 0xffffffff12137836 */ /* 0x000fc60000000000 */
[----:B------:R-:W-:-:S04]  /*0c30*/  ISETP.GT.U32.AND P0, PT, R15, 0xfd, PT ;  /* 0x000000fd0f00780c */ /* 0x000fc80003f04070 */
[----:B------:R-:W-:-:S13]  /*0c40*/  ISETP.GT.U32.OR P0, PT, R19, 0xfd, P0 ;  /* 0x000000fd1300780c */ /* 0x000fda0000704470 */
[----:B------:R-:W-:Y:S01]  /*0c50*/  @!P0 IMAD.MOV.U32 R14, RZ, RZ, RZ ;  /* 0x000000ffff0e8224 */ /* 0x000fe200078e00ff */
[----:B------:R-:W-:Y:S06]  /*0c60*/  @!P0 BRA `(.L_x_57) ;  /* 0x0000000000608947 */ /* 0x000fec0003800000 */
[----:B------:R-:W-:Y:S01]  /*0c70*/  IMAD.MOV.U32 R0, RZ, RZ, 0x42c80000 ;  /* 0x42c80000ff007424 */ /* 0x000fe200078e00ff */
[----:B------:R-:W-:-:S04]  /*0c80*/  FSETP.GTU.FTZ.AND P0, PT, |R3|, +INF , PT ;  /* 0x7f8000000300780b */ /* 0x000fc80003f1c200 */
        /* <DEDUP_REMOVED lines=20> */
[----:B------:R-:W-:Y:S01]  /*0dd0*/  @!P1 FFMA R16, R0, 1.84467440737095516160e+19, RZ ;  /* 0x5f80000000109823 */ /* 0x000fe200000000ff */
[----:B------:R-:W-:-:S07]  /*0de0*/  @!P1 VIADD R14, R14, 0x40 ;  /* 0x000000400e0e9836 */ /* 0x000fce0000000000 */
.L_x_57:
[----:B------:R-:W-:Y:S01]  /*0df0*/  LEA R15, R13, 0xc0800000, 0x17 ;  /* 0xc08000000d0f7811 */ /* 0x000fe200078eb8ff */
[----:B------:R-:W-:Y:S01]  /*0e00*/  VIADD R18, R18, 0xffffff81 ;  /* 0xffffff8112127836 */ /* 0x000fe20000000000 */
[----:B------:R-:W-:Y:S02]  /*0e10*/  BSSY.RECONVERGENT B4, `(.L_x_62) ;  /* 0x0000035000047945 */ /* 0x000fe40003800200 */
[----:B------:R-:W-:Y:S01]  /*0e20*/  IADD3 R19, PT, PT, -R15, R16, RZ ;  /* 0x000000100f137210 */ /* 0x000fe20007ffe1ff */
[----:B------:R-:W-:-:S03]  /*0e30*/  IMAD R0, R18, -0x800000, R3 ;  /* 0xff80000012007824 */ /* 0x000fc600078e0203 */
[----:B------:R0:W1:Y:S01]  /*0e40*/  MUFU.RCP R15, R19 ;  /* 0x00000013000f7308 */ /* 0x0000620000001000 */
[----:B------:R-:W-:Y:S01]  /*0e50*/  FADD.FTZ R21, -R19, -RZ ;  /* 0x800000ff13157221 */ /* 0x000fe20000010100 */
[----:B0-----:R-:W-:-:S04]  /*0e60*/  IADD3 R19, PT, PT, R18, 0x7f, -R13 ;  /* 0x0000007f12137810 */ /* 0x001fc80007ffe80d */
[----:B------:R-:W-:Y:S01]  /*0e70*/  IADD3 R19, PT, PT, R19, R14, RZ ;  /* 0x0000000e13137210 */ /* 0x000fe20007ffe0ff */
[----:B-1----:R-:W-:-:S04]  /*0e80*/  FFMA R16, R15, R21, 1 ;  /* 0x3f8000000f107423 */ /* 0x002fc80000000015 */
[----:B------:R-:W-:-:S04]  /*0e90*/  FFMA R3, R15, R16, R15 ;  /* 0x000000100f037223 */ /* 0x000fc8000000000f */
[----:B------:R-:W-:-:S04]  /*0ea0*/  FFMA R16, R0, R3, RZ ;  /* 0x0000000300107223 */ /* 0x000fc800000000ff */
[----:B------:R-:W-:-:S04]  /*0eb0*/  FFMA R15, R21, R16, R0 ;  /* 0x00000010150f7223 */ /* 0x000fc80000000000 */
[----:B------:R-:W-:-:S04]  /*0ec0*/  FFMA R16, R3, R15, R16 ;  /* 0x0000000f03107223 */ /* 0x000fc80000000010 */
[----:B------:R-:W-:-:S04]  /*0ed0*/  FFMA R15, R21, R16, R0 ;  /* 0x00000010150f7223 */ /* 0x000fc80000000000 */
[----:B------:R-:W-:-:S05]  /*0ee0*/  FFMA R0, R3, R15, R16 ;  /* 0x0000000f03007223 */ /* 0x000fca0000000010 */
[----:B------:R-:W-:-:S04]  /*0ef0*/  SHF.R.U32.HI R13, RZ, 0x17, R0 ;  /* 0x00000017ff0d7819 */ /* 0x000fc80000011600 */
[----:B------:R-:W-:-:S05]  /*0f00*/  LOP3.LUT R13, R13, 0xff, RZ, 0xc0, !PT ;  /* 0x000000ff0d0d7812 */ /* 0x000fca00078ec0ff */
[----:B------:R-:W-:-:S05]  /*0f10*/  IMAD.IADD R18, R13, 0x1, R19 ;  /* 0x000000010d127824 */ /* 0x000fca00078e0213 */
[----:B------:R-:W-:-:S04]  /*0f20*/  IADD3 R13, PT, PT, R18, -0x1, RZ ;  /* 0xffffffff120d7810 */ /* 0x000fc80007ffe0ff */
        /* <DEDUP_REMOVED lines=10> */
[C---:B------:R-:W-:Y:S02]  /*0fd0*/  ISETP.NE.AND P3, PT, R18.reuse, RZ, PT ;  /* 0x000000ff1200720c */ /* 0x040fe40003f65270 */
[C---:B------:R-:W-:Y:S02]  /*0fe0*/  ISETP.NE.AND P1, PT, R18.reuse, RZ, PT ;  /* 0x000000ff1200720c */ /* 0x040fe40003f25270 */
[----:B------:R-:W-:Y:S01]  /*0ff0*/  LOP3.LUT R14, R13, 0x7fffff, RZ, 0xc0, !PT ;  /* 0x007fffff0d0e7812 */ /* 0x000fe200078ec0ff */
[CCC-:B------:R-:W-:Y:S01]  /*1000*/  FFMA.RP R13, R3.reuse, R15.reuse, R16.reuse ;  /* 0x0000000f030d7223 */ /* 0x1c0fe20000008010 */
[----:B------:R-:W-:Y:S01]  /*1010*/  FFMA.RM R16, R3, R15, R16 ;  /* 0x0000000f03107223 */ /* 0x000fe20000004010 */
[----:B------:R-:W-:Y:S01]  /*1020*/  VIADD R3, R18, 0x20 ;  /* 0x0000002012037836 */ /* 0x000fe20000000000 */
[----:B------:R-:W-:Y:S02]  /*1030*/  LOP3.LUT R14, R14, 0x800000, RZ, 0xfc, !PT ;  /* 0x008000000e0e7812 */ /* 0x000fe400078efcff */
[----:B------:R-:W-:-:S02]  /*1040*/  IADD3 R15, PT, PT, -R18, RZ, RZ ;  /* 0x000000ff120f7210 */ /* 0x000fc40007ffe1ff */
[----:B------:R-:W-:Y:S02]  /*1050*/  SHF.L.U32 R3, R14, R3, RZ ;  /* 0x000000030e037219 */ /* 0x000fe400000006ff */
[----:B------:R-:W-:Y:S02]  /*1060*/  FSETP.NEU.FTZ.AND P0, PT, R13, R16, PT ;  /* 0x000000100d00720b */ /* 0x000fe40003f1d000 */
[----:B------:R-:W-:Y:S02]  /*1070*/  SEL R13, R15, RZ, P3 ;  /* 0x000000ff0f0d7207 */ /* 0x000fe40001800000 */
[----:B------:R-:W-:Y:S02]  /*1080*/  ISETP.NE.AND P1, PT, R3, RZ, P1 ;  /* 0x000000ff0300720c */ /* 0x000fe40000f25270 */
[----:B------:R-:W-:Y:S02]  /*1090*/  SHF.R.U32.HI R13, RZ, R13, R14 ;  /* 0x0000000dff0d7219 */ /* 0x000fe4000001160e */
[----:B------:R-:W-:-:S02]  /*10a0*/  PLOP3.LUT P0, PT, P0, P1, PT, 0xf8, 0x8f ;  /* 0x00000000008f781c */ /* 0x000fc40000703f70 */
[----:B------:R-:W-:Y:S02]  /*10b0*/  SHF.R.U32.HI R14, RZ, 0x1, R13 ;  /* 0x00000001ff0e7819 */ /* 0x000fe4000001160d */
[----:B------:R-:W-:-:S04]  /*10c0*/  SEL R3, RZ, 0x1, !P0 ;  /* 0x00000001ff037807 */ /* 0x000fc80004000000 */
[----:B------:R-:W-:-:S04]  /*10d0*/  LOP3.LUT R16, R3, 0x1, R14, 0xf8, !PT ;  /* 0x0000000103107812 */ /* 0x000fc800078ef80e */
[----:B------:R-:W-:-:S05]  /*10e0*/  LOP3.LUT R13, R16, R13, RZ, 0xc0, !PT ;  /* 0x0000000d100d7212 */ /* 0x000fca00078ec0ff */
[----:B------:R-:W-:-:S05]  /*10f0*/  IMAD.IADD R13, R14, 0x1, R13 ;  /* 0x000000010e0d7824 */ /* 0x000fca00078e020d */
[----:B------:R-:W-:Y:S01]  /*1100*/  LOP3.LUT R0, R13, R0, RZ, 0xfc, !PT ;  /* 0x000000000d007212 */ /* 0x000fe200078efcff */
[----:B------:R-:W-:Y:S06]  /*1110*/  BRA `(.L_x_65) ;  /* 0x0000000000107947 */ /* 0x000fec0003800000 */
.L_x_64:
[----:B------:R-:W-:-:S04]  /*1120*/  LOP3.LUT R0, R0, 0x80000000, RZ, 0xc0, !PT ;  /* 0x8000000000007812 */ /* 0x000fc800078ec0ff */
[----:B------:R-:W-:Y:S01]  /*1130*/  LOP3.LUT R0, R0, 0x7f800000, RZ, 0xfc, !PT ;  /* 0x7f80000000007812 */ /* 0x000fe200078efcff */
[----:B------:R-:W-:Y:S06]  /*1140*/  BRA `(.L_x_65) ;  /* 0x0000000000047947 */ /* 0x000fec0003800000 */
.L_x_63:
[----:B------:R-:W-:-:S07]  /*1150*/  LEA R0, R19, R0, 0x17 ;  /* 0x0000000013007211 */ /* 0x000fce00078eb8ff */
.L_x_65:
[----:B------:R-:W-:Y:S05]  /*1160*/  BSYNC.RECONVERGENT B4 ;  /* 0x0000000000047941 */ /* 0x000fea0003800200 */
.L_x_62:
[----:B------:R-:W-:Y:S05]  /*1170*/  BRA `(.L_x_66) ;  /* 0x0000000000207947 */ /* 0x000fea0003800000 */
.L_x_61:
[----:B------:R-:W-:-:S04]  /*1180*/  LOP3.LUT R0, R16, 0x80000000, R3, 0x48, !PT ;  /* 0x8000000010007812 */ /* 0x000fc800078e4803 */
[----:B------:R-:W-:Y:S01]  /*1190*/  LOP3.LUT R0, R0, 0x7f800000, RZ, 0xfc, !PT ;  /* 0x7f80000000007812 */ /* 0x000fe200078efcff */
[----:B------:R-:W-:Y:S06]  /*11a0*/  BRA `(.L_x_66) ;  /* 0x0000000000147947 */ /* 0x000fec0003800000 */
.L_x_60:
[----:B------:R-:W-:Y:S01]  /*11b0*/  LOP3.LUT R0, R16, 0x80000000, R3, 0x48, !PT ;  /* 0x8000000010007812 */ /* 0x000fe200078e4803 */
[----:B------:R-:W-:Y:S06]  /*11c0*/  BRA `(.L_x_66) ;  /* 0x00000000000c7947 */ /* 0x000fec0003800000 */
.L_x_59:
[----:B------:R-:W0:Y:S01]  /*11d0*/  MUFU.RSQ R0, -QNAN ;  /* 0xffc0000000007908 */ /* 0x000e220000001400 */
[----:B------:R-:W-:Y:S05]  /*11e0*/  BRA `(.L_x_66) ;  /* 0x0000000000047947 */ /* 0x000fea0003800000 */
.L_x_58:
[----:B------:R-:W-:-:S07]  /*11f0*/  FADD.FTZ R0, R3, R0 ;  /* 0x0000000003007221 */ /* 0x000fce0000010000 */
.L_x_66:
[----:B------:R-:W-:Y:S05]  /*1200*/  BSYNC.RECONVERGENT B3 ;  /* 0x0000000000037941 */ /* 0x000fea0003800200 */
.L_x_56:
[----:B------:R-:W-:Y:S02]  /*1210*/  HFMA2 R13, -RZ, RZ, 0, 0 ;  /* 0x00000000ff0d7431 */ /* 0x000fe400000001ff */
[----:B0-----:R-:W-:Y:S02]  /*1220*/  IMAD.MOV.U32 R3, RZ, RZ, R0 ;  /* 0x000000ffff037224 */ /* 0x001fe400078e0000 */
[----:B------:R-:W-:Y:S05]  /*1230*/  RET.REL.NODEC R12 `(_Z11init_kernelPfii) ;  /* 0xffffffec0c707950 */ /* 0x000fea0003c3ffff */
.L_x_67:
        /* <DEDUP_REMOVED lines=12> */
.L_x_69:


//--------------------- .nv.global.init           --------------------------
	.section	.nv.global.init,"aw",@progbits
.nv.global.init:
	.type		$str,@object
	.size		$str,(.L_5 - $str)
$str:
        /*0000*/ 	.byte	0x5b, 0x25, 0x64, 0x5d, 0x20, 0x64, 0x69, 0x66, 0x66, 0x20, 0x3d, 0x20, 0x25, 0x2e, 0x31, 0x30
        /*0010*/ 	.byte	0x66, 0x0a, 0x00
.L_5:


//--------------------- .nv.shared._Z19gauss_siedel_kernalPfiii --------------------------
	.section	.nv.shared._Z19gauss_siedel_kernalPfiii,"aw",@nobits
	.sectionflags	@""
	.align	4
.nv.shared._Z19gauss_siedel_kernalPfiii:
	.zero		2080


//--------------------- .nv.shared.reserved.0     --------------------------
	.section	.nv.shared.reserved.0,"aw",@nobits
	.weak		__nv_reservedSMEM_offset_0_alias
	.size		__nv_reservedSMEM_offset_0_alias, 0, 64
	.other		__nv_reservedSMEM_offset_0_alias,@"STO_CUDA_RESERVED_SHARED STV_DEFAULT"
__nv_reservedSMEM_offset_0_alias:
	.zero		0
	.zero		64


//--------------------- .nv.global                --------------------------
	.section	.nv.global,"aw",@nobits
	.align	4
.nv.global:
	.type		count,@object
	.size		count,(done - count)
count:
	.zero		4
	.type		done,@object
	.size		done,(diff - done)
done:
	.zero		4
	.type		diff,@object
	.size		diff,(barrier_flag - diff)
diff:
	.zero		4
	.type		barrier_flag,@object
	.size		barrier_flag,(iters - barrier_flag)
barrier_flag:
	.zero		4
	.type		iters,@object
	.size		iters,(.L_1 - iters)
iters:
	.zero		4
.L_1:


//--------------------- .nv.constant0._Z19gauss_siedel_kernalPfiii --------------------------
	.section	.nv.constant0._Z19gauss_siedel_kernalPfiii,"a",@progbits
	.sectionflags	@""
	.align	4
.nv.constant0._Z19gauss_siedel_kernalPfiii:
	.zero		916


//--------------------- .nv.constant0._Z11init_kernelPfii --------------------------
	.section	.nv.constant0._Z11init_kernelPfii,"a",@progbits
	.sectionflags	@""
	.align	4
.nv.constant0._Z11init_kernelPfii:
	.zero		912


//--------------------- SYMBOLS --------------------------

	.type		.nv.reservedSmem.offset0,@object
	.size		.nv.reservedSmem.offset0,0x4
	.type		.nv.reservedSmem.cap,@object
	.size		.nv.reservedSmem.cap,0x4
	.type		vprintf,@function
